//
// Generated by NVIDIA NVVM Compiler
//
// Compiler Build ID: CL-36424714
// Cuda compilation tools, release 13.0, V13.0.88
// Based on NVVM 20.0.0
//

.version 9.0
.target sm_100
.address_size 64

	// .globl	_Z20find_word_boundariesPciPiS0_
.const .align 1 .b8 d_stopwords[3200];
.const .align 1 .b8 d_delimiter_table[256];
.global .align 1 .b8 _ZN34_INTERNAL_7ee69ffd_4_k_cu_c6beac884cuda3std3__45__cpo5beginE[1];
.global .align 1 .b8 _ZN34_INTERNAL_7ee69ffd_4_k_cu_c6beac884cuda3std3__45__cpo3endE[1];
.global .align 1 .b8 _ZN34_INTERNAL_7ee69ffd_4_k_cu_c6beac884cuda3std3__45__cpo6cbeginE[1];
.global .align 1 .b8 _ZN34_INTERNAL_7ee69ffd_4_k_cu_c6beac884cuda3std3__45__cpo4cendE[1];
.global .align 1 .b8 _ZN34_INTERNAL_7ee69ffd_4_k_cu_c6beac884cuda3std3__45__cpo6rbeginE[1];
.global .align 1 .b8 _ZN34_INTERNAL_7ee69ffd_4_k_cu_c6beac884cuda3std3__45__cpo4rendE[1];
.global .align 1 .b8 _ZN34_INTERNAL_7ee69ffd_4_k_cu_c6beac884cuda3std3__45__cpo7crbeginE[1];
.global .align 1 .b8 _ZN34_INTERNAL_7ee69ffd_4_k_cu_c6beac884cuda3std3__45__cpo5crendE[1];
.global .align 1 .b8 _ZN34_INTERNAL_7ee69ffd_4_k_cu_c6beac884cuda3std3__436_GLOBAL__N__7ee69ffd_4_k_cu_c6beac886ignoreE[1];
.global .align 1 .b8 _ZN34_INTERNAL_7ee69ffd_4_k_cu_c6beac884cuda3std3__419piecewise_constructE[1];
.global .align 1 .b8 _ZN34_INTERNAL_7ee69ffd_4_k_cu_c6beac884cuda3std3__48in_placeE[1];
.global .align 1 .b8 _ZN34_INTERNAL_7ee69ffd_4_k_cu_c6beac884cuda3std3__420unreachable_sentinelE[1];
.global .align 1 .b8 _ZN34_INTERNAL_7ee69ffd_4_k_cu_c6beac884cuda3std3__47nulloptE[1];
.global .align 1 .b8 _ZN34_INTERNAL_7ee69ffd_4_k_cu_c6beac884cuda3std3__48unexpectE[1];
.global .align 1 .b8 _ZN34_INTERNAL_7ee69ffd_4_k_cu_c6beac884cuda3std6ranges3__45__cpo4swapE[1];
.global .align 1 .b8 _ZN34_INTERNAL_7ee69ffd_4_k_cu_c6beac884cuda3std6ranges3__45__cpo9iter_moveE[1];
.global .align 1 .b8 _ZN34_INTERNAL_7ee69ffd_4_k_cu_c6beac884cuda3std6ranges3__45__cpo5beginE[1];
.global .align 1 .b8 _ZN34_INTERNAL_7ee69ffd_4_k_cu_c6beac884cuda3std6ranges3__45__cpo3endE[1];
.global .align 1 .b8 _ZN34_INTERNAL_7ee69ffd_4_k_cu_c6beac884cuda3std6ranges3__45__cpo6cbeginE[1];
.global .align 1 .b8 _ZN34_INTERNAL_7ee69ffd_4_k_cu_c6beac884cuda3std6ranges3__45__cpo4cendE[1];
.global .align 1 .b8 _ZN34_INTERNAL_7ee69ffd_4_k_cu_c6beac884cuda3std6ranges3__45__cpo7advanceE[1];
.global .align 1 .b8 _ZN34_INTERNAL_7ee69ffd_4_k_cu_c6beac884cuda3std6ranges3__45__cpo9iter_swapE[1];
.global .align 1 .b8 _ZN34_INTERNAL_7ee69ffd_4_k_cu_c6beac884cuda3std6ranges3__45__cpo4nextE[1];
.global .align 1 .b8 _ZN34_INTERNAL_7ee69ffd_4_k_cu_c6beac884cuda3std6ranges3__45__cpo4prevE[1];
.global .align 1 .b8 _ZN34_INTERNAL_7ee69ffd_4_k_cu_c6beac884cuda3std6ranges3__45__cpo4dataE[1];
.global .align 1 .b8 _ZN34_INTERNAL_7ee69ffd_4_k_cu_c6beac884cuda3std6ranges3__45__cpo5cdataE[1];
.global .align 1 .b8 _ZN34_INTERNAL_7ee69ffd_4_k_cu_c6beac884cuda3std6ranges3__45__cpo4sizeE[1];
.global .align 1 .b8 _ZN34_INTERNAL_7ee69ffd_4_k_cu_c6beac884cuda3std6ranges3__45__cpo5ssizeE[1];
.global .align 1 .b8 _ZN34_INTERNAL_7ee69ffd_4_k_cu_c6beac884cuda3std6ranges3__45__cpo8distanceE[1];
.global .align 1 .b8 _ZN34_INTERNAL_7ee69ffd_4_k_cu_c6beac886thrust24THRUST_300001_SM_1000_NS8cuda_cub3parE[1];
.global .align 1 .b8 _ZN34_INTERNAL_7ee69ffd_4_k_cu_c6beac886thrust24THRUST_300001_SM_1000_NS8cuda_cub10par_nosyncE[1];
.global .align 1 .b8 _ZN34_INTERNAL_7ee69ffd_4_k_cu_c6beac886thrust24THRUST_300001_SM_1000_NS6system6detail10sequential3seqE[1];
.global .align 1 .b8 _ZN34_INTERNAL_7ee69ffd_4_k_cu_c6beac886thrust24THRUST_300001_SM_1000_NS6system3cpp3parE[1];
.global .align 1 .b8 _ZN34_INTERNAL_7ee69ffd_4_k_cu_c6beac886thrust24THRUST_300001_SM_1000_NS12placeholders2_1E[1];
.global .align 1 .b8 _ZN34_INTERNAL_7ee69ffd_4_k_cu_c6beac886thrust24THRUST_300001_SM_1000_NS12placeholders2_2E[1];
.global .align 1 .b8 _ZN34_INTERNAL_7ee69ffd_4_k_cu_c6beac886thrust24THRUST_300001_SM_1000_NS12placeholders2_3E[1];
.global .align 1 .b8 _ZN34_INTERNAL_7ee69ffd_4_k_cu_c6beac886thrust24THRUST_300001_SM_1000_NS12placeholders2_4E[1];
.global .align 1 .b8 _ZN34_INTERNAL_7ee69ffd_4_k_cu_c6beac886thrust24THRUST_300001_SM_1000_NS12placeholders2_5E[1];
.global .align 1 .b8 _ZN34_INTERNAL_7ee69ffd_4_k_cu_c6beac886thrust24THRUST_300001_SM_1000_NS12placeholders2_6E[1];
.global .align 1 .b8 _ZN34_INTERNAL_7ee69ffd_4_k_cu_c6beac886thrust24THRUST_300001_SM_1000_NS12placeholders2_7E[1];
.global .align 1 .b8 _ZN34_INTERNAL_7ee69ffd_4_k_cu_c6beac886thrust24THRUST_300001_SM_1000_NS12placeholders2_8E[1];
.global .align 1 .b8 _ZN34_INTERNAL_7ee69ffd_4_k_cu_c6beac886thrust24THRUST_300001_SM_1000_NS12placeholders2_9E[1];
.global .align 1 .b8 _ZN34_INTERNAL_7ee69ffd_4_k_cu_c6beac886thrust24THRUST_300001_SM_1000_NS12placeholders3_10E[1];
.global .align 1 .b8 _ZN34_INTERNAL_7ee69ffd_4_k_cu_c6beac886thrust24THRUST_300001_SM_1000_NS3seqE[1];
.global .align 1 .b8 _ZN34_INTERNAL_7ee69ffd_4_k_cu_c6beac886thrust24THRUST_300001_SM_1000_NS6deviceE[1];

.visible .entry _Z20find_word_boundariesPciPiS0_(
	.param .u64 .ptr .align 1 _Z20find_word_boundariesPciPiS0__param_0,
	.param .u32 _Z20find_word_boundariesPciPiS0__param_1,
	.param .u64 .ptr .align 1 _Z20find_word_boundariesPciPiS0__param_2,
	.param .u64 .ptr .align 1 _Z20find_word_boundariesPciPiS0__param_3
)
{
	.reg .pred 	%p<15>;
	.reg .b16 	%rs<7>;
	.reg .b32 	%r<13>;
	.reg .b64 	%rd<35>;

	ld.param.u64 	%rd5, [_Z20find_word_boundariesPciPiS0__param_0];
	ld.param.u32 	%r2, [_Z20find_word_boundariesPciPiS0__param_1];
	ld.param.u64 	%rd3, [_Z20find_word_boundariesPciPiS0__param_2];
	ld.param.u64 	%rd4, [_Z20find_word_boundariesPciPiS0__param_3];
	cvta.to.global.u64 	%rd1, %rd5;
	mov.u32 	%r3, %ctaid.x;
	mov.u32 	%r4, %ntid.x;
	mov.u32 	%r5, %tid.x;
	mad.lo.s32 	%r1, %r3, %r4, %r5;
	setp.ge.s32 	%p1, %r1, %r2;
	@%p1 bra 	$L__BB0_12;
	setp.ne.s32 	%p2, %r1, 0;
	@%p2 bra 	$L__BB0_5;
	ld.global.u8 	%rs5, [%rd1];
	cvt.u64.u16 	%rd23, %rs5;
	setp.gt.u16 	%p11, %rs5, 63;
	@%p11 bra 	$L__BB0_3;
	bra.uni 	$L__BB0_13;
$L__BB0_3:
	add.s16 	%rs6, %rs5, -91;
	cvt.u64.u16 	%rd27, %rs6;
	setp.gt.u16 	%p13, %rs6, 34;
	@%p13 bra 	$L__BB0_11;
	cvt.u32.u64 	%r11, %rd27;
	mov.b64 	%rd28, 1;
	shl.b64 	%rd29, %rd28, %r11;
	and.b64  	%rd30, %rd29, 21474836487;
	setp.ne.s64 	%p14, %rd30, 0;
	@%p14 bra 	$L__BB0_12;
	bra.uni 	$L__BB0_11;
$L__BB0_5:
	cvt.s64.s32 	%rd7, %r1;
	add.s64 	%rd2, %rd1, %rd7;
	ld.global.u8 	%rs1, [%rd2+-1];
	cvt.u64.u16 	%rd6, %rs1;
	setp.gt.u16 	%p3, %rs1, 63;
	@%p3 bra 	$L__BB0_6;
	bra.uni 	$L__BB0_14;
$L__BB0_6:
	add.s16 	%rs2, %rs1, -91;
	cvt.u64.u16 	%rd11, %rs2;
	setp.gt.u16 	%p5, %rs2, 34;
	@%p5 bra 	$L__BB0_12;
	cvt.u32.u64 	%r7, %rd11;
	mov.b64 	%rd12, 1;
	shl.b64 	%rd13, %rd12, %r7;
	and.b64  	%rd14, %rd13, 21474836487;
	setp.ne.s64 	%p6, %rd14, 0;
	@%p6 bra 	$L__BB0_8;
	bra.uni 	$L__BB0_12;
$L__BB0_8:
	ld.global.u8 	%rs3, [%rd2];
	cvt.u64.u16 	%rd15, %rs3;
	setp.gt.u16 	%p7, %rs3, 63;
	@%p7 bra 	$L__BB0_9;
	bra.uni 	$L__BB0_15;
$L__BB0_9:
	add.s16 	%rs4, %rs3, -91;
	cvt.u64.u16 	%rd19, %rs4;
	setp.gt.u16 	%p9, %rs4, 34;
	@%p9 bra 	$L__BB0_11;
	cvt.u32.u64 	%r9, %rd19;
	mov.b64 	%rd20, 1;
	shl.b64 	%rd21, %rd20, %r9;
	and.b64  	%rd22, %rd21, 21474836487;
	setp.ne.s64 	%p10, %rd22, 0;
	@%p10 bra 	$L__BB0_12;
$L__BB0_11:
	cvta.to.global.u64 	%rd31, %rd4;
	atom.global.add.u32 	%r12, [%rd31], 1;
	cvta.to.global.u64 	%rd32, %rd3;
	mul.wide.s32 	%rd33, %r12, 4;
	add.s64 	%rd34, %rd32, %rd33;
	st.global.u32 	[%rd34], %r1;
$L__BB0_12:
	ret;
$L__BB0_13:
	cvt.u32.u64 	%r10, %rd23;
	mov.b64 	%rd24, 1;
	shl.b64 	%rd25, %rd24, %r10;
	and.b64  	%rd26, %rd25, -2593946361707616768;
	setp.ne.s64 	%p12, %rd26, 0;
	@%p12 bra 	$L__BB0_12;
	bra.uni 	$L__BB0_3;
$L__BB0_14:
	cvt.u32.u64 	%r6, %rd6;
	mov.b64 	%rd8, 1;
	shl.b64 	%rd9, %rd8, %r6;
	and.b64  	%rd10, %rd9, -2593946361707616768;
	setp.ne.s64 	%p4, %rd10, 0;
	@%p4 bra 	$L__BB0_8;
	bra.uni 	$L__BB0_6;
$L__BB0_15:
	cvt.u32.u64 	%r8, %rd15;
	mov.b64 	%rd16, 1;
	shl.b64 	%rd17, %rd16, %r8;
	and.b64  	%rd18, %rd17, -2593946361707616768;
	setp.ne.s64 	%p8, %rd18, 0;
	@%p8 bra 	$L__BB0_12;
	bra.uni 	$L__BB0_9;

}
	// .globl	_Z13process_wordsPciPiiP9WordCountS0_i
.visible .entry _Z13process_wordsPciPiiP9WordCountS0_i(
	.param .u64 .ptr .align 1 _Z13process_wordsPciPiiP9WordCountS0_i_param_0,
	.param .u32 _Z13process_wordsPciPiiP9WordCountS0_i_param_1,
	.param .u64 .ptr .align 1 _Z13process_wordsPciPiiP9WordCountS0_i_param_2,
	.param .u32 _Z13process_wordsPciPiiP9WordCountS0_i_param_3,
	.param .u64 .ptr .align 1 _Z13process_wordsPciPiiP9WordCountS0_i_param_4,
	.param .u64 .ptr .align 1 _Z13process_wordsPciPiiP9WordCountS0_i_param_5,
	.param .u32 _Z13process_wordsPciPiiP9WordCountS0_i_param_6
)
{
	.local .align 16 .b8 	__local_depot1[32];
	.reg .b64 	%SP;
	.reg .b64 	%SPL;
	.reg .pred 	%p<40>;
	.reg .b16 	%rs<33>;
	.reg .b32 	%r<70>;
	.reg .b64 	%rd<72>;

	mov.u64 	%SPL, __local_depot1;
	ld.param.u64 	%rd30, [_Z13process_wordsPciPiiP9WordCountS0_i_param_0];
	ld.param.u32 	%r32, [_Z13process_wordsPciPiiP9WordCountS0_i_param_1];
	ld.param.u64 	%rd28, [_Z13process_wordsPciPiiP9WordCountS0_i_param_2];
	ld.param.u32 	%r34, [_Z13process_wordsPciPiiP9WordCountS0_i_param_3];
	ld.param.u64 	%rd31, [_Z13process_wordsPciPiiP9WordCountS0_i_param_4];
	ld.param.u64 	%rd29, [_Z13process_wordsPciPiiP9WordCountS0_i_param_5];
	ld.param.u32 	%r33, [_Z13process_wordsPciPiiP9WordCountS0_i_param_6];
	cvta.to.global.u64 	%rd1, %rd31;
	cvta.to.global.u64 	%rd2, %rd30;
	add.u64 	%rd3, %SPL, 0;
	mov.u32 	%r35, %ctaid.x;
	mov.u32 	%r36, %ntid.x;
	mov.u32 	%r37, %tid.x;
	mad.lo.s32 	%r1, %r35, %r36, %r37;
	setp.ge.s32 	%p2, %r1, %r34;
	@%p2 bra 	$L__BB1_46;
	cvta.to.global.u64 	%rd34, %rd28;
	mul.wide.s32 	%rd35, %r1, 4;
	add.s64 	%rd36, %rd34, %rd35;
	ld.global.u32 	%r2, [%rd36];
	mov.b32 	%r59, 0;
	mov.b64 	%rd65, 1;
$L__BB1_2:
	mov.u32 	%r3, %r59;
	mov.u64 	%rd4, %rd65;
	add.s32 	%r59, %r3, 1;
	add.s32 	%r5, %r3, %r2;
	setp.ge.s32 	%p4, %r5, %r32;
	mov.pred 	%p39, 0;
	@%p4 bra 	$L__BB1_7;
	cvt.s64.s32 	%rd38, %r5;
	add.s64 	%rd39, %rd2, %rd38;
	ld.global.u8 	%rs7, [%rd39];
	cvt.u64.u16 	%rd37, %rs7;
	setp.gt.u16 	%p6, %rs7, 63;
	@%p6 bra 	$L__BB1_4;
	bra.uni 	$L__BB1_47;
$L__BB1_4:
	add.s16 	%rs8, %rs7, -91;
	cvt.u64.u16 	%rd43, %rs8;
	setp.gt.u16 	%p8, %rs8, 34;
	@%p8 bra 	$L__BB1_6;
	cvt.u32.u64 	%r40, %rd43;
	mov.b64 	%rd44, 1;
	shl.b64 	%rd45, %rd44, %r40;
	and.b64  	%rd46, %rd45, 21474836487;
	setp.ne.s64 	%p9, %rd46, 0;
	@%p9 bra 	$L__BB1_7;
$L__BB1_6:
	mov.pred 	%p39, -1;
$L__BB1_7:
	setp.lt.u32 	%p11, %r3, 31;
	and.pred  	%p12, %p39, %p11;
	add.s64 	%rd65, %rd4, 1;
	@%p12 bra 	$L__BB1_2;
	setp.eq.s32 	%p13, %r3, 0;
	@%p13 bra 	$L__BB1_46;
	setp.lt.u32 	%p14, %r3, 4;
	mov.b32 	%r62, 0;
	@%p14 bra 	$L__BB1_24;
	and.b32  	%r62, %r3, 2147483644;
	and.b32  	%r42, %r3, -4;
	neg.s32 	%r61, %r42;
	add.s64 	%rd6, %rd2, 1;
	add.s64 	%rd66, %rd3, 3;
	mov.u32 	%r60, %r2;
$L__BB1_11:
	cvt.s64.s32 	%rd47, %r60;
	add.s64 	%rd9, %rd6, %rd47;
	ld.global.u8 	%rs1, [%rd9+-1];
	add.s16 	%rs9, %rs1, -65;
	and.b16  	%rs10, %rs9, 255;
	setp.gt.u16 	%p15, %rs10, 25;
	@%p15 bra 	$L__BB1_13;
	add.s16 	%rs11, %rs1, 32;
	st.local.u8 	[%rd66+-3], %rs11;
	bra.uni 	$L__BB1_14;
$L__BB1_13:
	st.local.u8 	[%rd66+-3], %rs1;
$L__BB1_14:
	ld.global.u8 	%rs2, [%rd9];
	add.s16 	%rs12, %rs2, -65;
	and.b16  	%rs13, %rs12, 255;
	setp.lt.u16 	%p16, %rs13, 26;
	@%p16 bra 	$L__BB1_16;
	st.local.u8 	[%rd66+-2], %rs2;
	bra.uni 	$L__BB1_17;
$L__BB1_16:
	add.s16 	%rs14, %rs2, 32;
	st.local.u8 	[%rd66+-2], %rs14;
$L__BB1_17:
	ld.global.u8 	%rs3, [%rd9+1];
	add.s16 	%rs15, %rs3, -65;
	and.b16  	%rs16, %rs15, 255;
	setp.lt.u16 	%p17, %rs16, 26;
	@%p17 bra 	$L__BB1_19;
	st.local.u8 	[%rd66+-1], %rs3;
	bra.uni 	$L__BB1_20;
$L__BB1_19:
	add.s16 	%rs17, %rs3, 32;
	st.local.u8 	[%rd66+-1], %rs17;
$L__BB1_20:
	ld.global.u8 	%rs4, [%rd9+2];
	add.s16 	%rs18, %rs4, -65;
	and.b16  	%rs19, %rs18, 255;
	setp.lt.u16 	%p18, %rs19, 26;
	@%p18 bra 	$L__BB1_22;
	st.local.u8 	[%rd66], %rs4;
	bra.uni 	$L__BB1_23;
$L__BB1_22:
	add.s16 	%rs20, %rs4, 32;
	st.local.u8 	[%rd66], %rs20;
$L__BB1_23:
	add.s32 	%r61, %r61, 4;
	add.s32 	%r60, %r60, 4;
	add.s64 	%rd66, %rd66, 4;
	setp.ne.s32 	%p19, %r61, 0;
	@%p19 bra 	$L__BB1_11;
$L__BB1_24:
	and.b32  	%r43, %r3, 3;
	setp.eq.s32 	%p20, %r43, 0;
	@%p20 bra 	$L__BB1_30;
	cvt.u64.u32 	%rd48, %r62;
	add.s64 	%rd67, %rd3, %rd48;
	add.s32 	%r64, %r62, %r2;
	neg.s32 	%r63, %r43;
$L__BB1_26:
	.pragma "nounroll";
	cvt.s64.s32 	%rd49, %r64;
	add.s64 	%rd50, %rd2, %rd49;
	ld.global.u8 	%rs5, [%rd50];
	add.s16 	%rs21, %rs5, -65;
	and.b16  	%rs22, %rs21, 255;
	setp.lt.u16 	%p21, %rs22, 26;
	@%p21 bra 	$L__BB1_28;
	st.local.u8 	[%rd67], %rs5;
	bra.uni 	$L__BB1_29;
$L__BB1_28:
	add.s16 	%rs23, %rs5, 32;
	st.local.u8 	[%rd67], %rs23;
$L__BB1_29:
	add.s64 	%rd67, %rd67, 1;
	add.s32 	%r64, %r64, 1;
	add.s32 	%r63, %r63, 1;
	setp.ne.s32 	%p22, %r63, 0;
	@%p22 bra 	$L__BB1_26;
$L__BB1_30:
	cvt.u64.u32 	%rd51, %r3;
	add.s64 	%rd52, %rd3, %rd51;
	mov.b16 	%rs24, 0;
	st.local.u8 	[%rd52], %rs24;
	mov.b32 	%r65, 0;
	bra.uni 	$L__BB1_32;
$L__BB1_31:
	add.s32 	%r65, %r65, 1;
	setp.eq.s32 	%p28, %r65, %r3;
	@%p28 bra 	$L__BB1_33;
$L__BB1_32:
	cvt.u64.u32 	%rd53, %r65;
	add.s64 	%rd54, %rd3, %rd53;
	ld.local.u8 	%rs25, [%rd54];
	and.b16  	%rs26, %rs25, 223;
	add.s16 	%rs27, %rs26, -91;
	and.b16  	%rs28, %rs27, 255;
	setp.lt.u16 	%p23, %rs28, 230;
	add.s16 	%rs29, %rs25, -58;
	and.b16  	%rs30, %rs29, 255;
	setp.lt.u16 	%p24, %rs30, 246;
	setp.ne.s16 	%p25, %rs25, 95;
	and.pred  	%p26, %p24, %p23;
	and.pred  	%p27, %p25, %p26;
	@%p27 bra 	$L__BB1_46;
	bra.uni 	$L__BB1_31;
$L__BB1_33:
	setp.lt.u32 	%p29, %r3, 3;
	@%p29 bra 	$L__BB1_46;
	mov.b32 	%r66, 0;
	mov.u64 	%rd56, d_stopwords;
$L__BB1_35:
	mul.wide.u32 	%rd55, %r66, 16;
	add.s64 	%rd14, %rd56, %rd55;
	mov.b32 	%r67, 0;
$L__BB1_36:
	cvt.u64.u32 	%rd57, %r67;
	add.s64 	%rd58, %rd3, %rd57;
	ld.local.u8 	%rs6, [%rd58];
	add.s64 	%rd59, %rd14, %rd57;
	ld.const.u8 	%rs31, [%rd59];
	setp.ne.s16 	%p30, %rs6, %rs31;
	@%p30 bra 	$L__BB1_38;
	setp.ne.s16 	%p36, %rs6, 0;
	add.s32 	%r23, %r67, 1;
	setp.lt.u32 	%p37, %r67, 15;
	and.pred  	%p38, %p36, %p37;
	mov.u32 	%r67, %r23;
	@%p38 bra 	$L__BB1_36;
	bra.uni 	$L__BB1_46;
$L__BB1_38:
	add.s32 	%r66, %r66, 1;
	setp.ne.s32 	%p31, %r66, 200;
	@%p31 bra 	$L__BB1_35;
	cvta.to.global.u64 	%rd60, %rd29;
	atom.global.add.u32 	%r25, [%rd60], 1;
	setp.ge.s32 	%p32, %r25, %r33;
	@%p32 bra 	$L__BB1_46;
	cvt.s64.s32 	%rd15, %r25;
	cvt.u32.u64 	%r48, %rd4;
	and.b32  	%r49, %r48, -4;
	neg.s32 	%r68, %r49;
	mul.wide.s32 	%rd16, %r25, 36;
	add.s64 	%rd61, %rd16, %rd1;
	add.s64 	%rd68, %rd61, 3;
	mov.u64 	%rd69, %rd3;
$L__BB1_41:
	ld.local.u32 	%r50, [%rd69];
	bfe.u32 	%r51, %r50, 0, 8;
	bfe.u32 	%r52, %r50, 8, 8;
	bfe.u32 	%r53, %r50, 16, 8;
	bfe.u32 	%r54, %r50, 24, 8;
	st.global.u8 	[%rd68+-3], %r51;
	st.global.u8 	[%rd68+-2], %r52;
	st.global.u8 	[%rd68+-1], %r53;
	st.global.u8 	[%rd68], %r54;
	add.s32 	%r68, %r68, 4;
	add.s64 	%rd69, %rd69, 4;
	add.s64 	%rd68, %rd68, 4;
	setp.ne.s32 	%p33, %r68, 0;
	@%p33 bra 	$L__BB1_41;
	and.b32  	%r55, %r59, 3;
	setp.eq.s32 	%p34, %r55, 0;
	@%p34 bra 	$L__BB1_45;
	add.s64 	%rd62, %rd1, %rd16;
	and.b64  	%rd63, %rd4, -4;
	add.s64 	%rd71, %rd62, %rd63;
	add.s64 	%rd70, %rd3, %rd63;
	and.b32  	%r57, %r48, 3;
	neg.s32 	%r69, %r57;
$L__BB1_44:
	.pragma "nounroll";
	ld.local.u8 	%rs32, [%rd70];
	st.global.u8 	[%rd71], %rs32;
	add.s64 	%rd71, %rd71, 1;
	add.s64 	%rd70, %rd70, 1;
	add.s32 	%r69, %r69, 1;
	setp.ne.s32 	%p35, %r69, 0;
	@%p35 bra 	$L__BB1_44;
$L__BB1_45:
	mad.lo.s64 	%rd64, %rd15, 36, %rd1;
	mov.b32 	%r58, 1;
	st.global.u32 	[%rd64+32], %r58;
$L__BB1_46:
	ret;
$L__BB1_47:
	cvt.u32.u64 	%r39, %rd37;
	mov.b64 	%rd40, 1;
	shl.b64 	%rd41, %rd40, %r39;
	and.b64  	%rd42, %rd41, -2593946361707616768;
	setp.ne.s64 	%p7, %rd42, 0;
	@%p7 bra 	$L__BB1_7;
	bra.uni 	$L__BB1_4;

}
	// .globl	_Z28shuffle_hash_grouping_kernelP9WordCountiP9HashEntryPi
.visible .entry _Z28shuffle_hash_grouping_kernelP9WordCountiP9HashEntryPi(
	.param .u64 .ptr .align 1 _Z28shuffle_hash_grouping_kernelP9WordCountiP9HashEntryPi_param_0,
	.param .u32 _Z28shuffle_hash_grouping_kernelP9WordCountiP9HashEntryPi_param_1,
	.param .u64 .ptr .align 1 _Z28shuffle_hash_grouping_kernelP9WordCountiP9HashEntryPi_param_2,
	.param .u64 .ptr .align 1 _Z28shuffle_hash_grouping_kernelP9WordCountiP9HashEntryPi_param_3
)
{
	.reg .pred 	%p<32>;
	.reg .b16 	%rs<5>;
	.reg .b32 	%r<217>;
	.reg .b64 	%rd<33>;

	ld.param.u64 	%rd14, [_Z28shuffle_hash_grouping_kernelP9WordCountiP9HashEntryPi_param_0];
	ld.param.u32 	%r37, [_Z28shuffle_hash_grouping_kernelP9WordCountiP9HashEntryPi_param_1];
	ld.param.u64 	%rd12, [_Z28shuffle_hash_grouping_kernelP9WordCountiP9HashEntryPi_param_2];
	ld.param.u64 	%rd13, [_Z28shuffle_hash_grouping_kernelP9WordCountiP9HashEntryPi_param_3];
	cvta.to.global.u64 	%rd1, %rd14;
	mov.u32 	%r38, %ctaid.x;
	mov.u32 	%r1, %ntid.x;
	mov.u32 	%r39, %tid.x;
	mad.lo.s32 	%r200, %r38, %r1, %r39;
	setp.ge.s32 	%p2, %r200, %r37;
	@%p2 bra 	$L__BB2_28;
	add.s64 	%rd2, %rd1, 3;
	mov.u32 	%r40, %nctaid.x;
	mul.lo.s32 	%r3, %r40, %r1;
	cvta.to.global.u64 	%rd3, %rd12;
	cvta.to.global.u64 	%rd4, %rd13;
$L__BB2_2:
	mul.wide.s32 	%rd15, %r200, 36;
	add.s64 	%rd5, %rd1, %rd15;
	mov.b32 	%r201, 0;
$L__BB2_3:
	mov.u32 	%r5, %r201;
	cvt.u64.u32 	%rd16, %r5;
	add.s64 	%rd17, %rd5, %rd16;
	ld.global.u8 	%rs2, [%rd17];
	setp.ne.s16 	%p3, %rs2, 0;
	setp.lt.u32 	%p4, %r5, 32;
	and.pred  	%p5, %p3, %p4;
	add.s32 	%r201, %r5, 1;
	@%p5 bra 	$L__BB2_3;
	setp.eq.s32 	%p6, %r5, 0;
	mov.b32 	%r213, 1111638594;
	@%p6 bra 	$L__BB2_16;
	and.b32  	%r7, %r5, 7;
	setp.lt.u32 	%p7, %r5, 8;
	mov.b32 	%r213, 1111638594;
	mov.b32 	%r208, 0;
	@%p7 bra 	$L__BB2_8;
	and.b32  	%r208, %r5, 2147483640;
	and.b32  	%r47, %r5, -8;
	neg.s32 	%r202, %r47;
	add.s64 	%rd32, %rd2, %rd15;
	mov.b32 	%r213, 1111638594;
$L__BB2_7:
	.pragma "nounroll";
	ld.global.u8 	%r48, [%rd32+-3];
	mul.lo.s32 	%r49, %r48, -862048943;
	mul.lo.s32 	%r50, %r48, 380141568;
	shr.u32 	%r51, %r49, 17;
	or.b32  	%r52, %r51, %r50;
	mul.lo.s32 	%r53, %r52, 461845907;
	xor.b32  	%r54, %r53, %r213;
	shf.l.wrap.b32 	%r55, %r54, %r54, 13;
	mad.lo.s32 	%r56, %r55, 5, -430675100;
	ld.global.u8 	%r57, [%rd32+-2];
	mul.lo.s32 	%r58, %r57, -862048943;
	mul.lo.s32 	%r59, %r57, 380141568;
	shr.u32 	%r60, %r58, 17;
	or.b32  	%r61, %r60, %r59;
	mul.lo.s32 	%r62, %r61, 461845907;
	xor.b32  	%r63, %r62, %r56;
	shf.l.wrap.b32 	%r64, %r63, %r63, 13;
	mad.lo.s32 	%r65, %r64, 5, -430675100;
	ld.global.u8 	%r66, [%rd32+-1];
	mul.lo.s32 	%r67, %r66, -862048943;
	mul.lo.s32 	%r68, %r66, 380141568;
	shr.u32 	%r69, %r67, 17;
	or.b32  	%r70, %r69, %r68;
	mul.lo.s32 	%r71, %r70, 461845907;
	xor.b32  	%r72, %r71, %r65;
	shf.l.wrap.b32 	%r73, %r72, %r72, 13;
	mad.lo.s32 	%r74, %r73, 5, -430675100;
	ld.global.u8 	%r75, [%rd32];
	mul.lo.s32 	%r76, %r75, -862048943;
	mul.lo.s32 	%r77, %r75, 380141568;
	shr.u32 	%r78, %r76, 17;
	or.b32  	%r79, %r78, %r77;
	mul.lo.s32 	%r80, %r79, 461845907;
	xor.b32  	%r81, %r80, %r74;
	shf.l.wrap.b32 	%r82, %r81, %r81, 13;
	mad.lo.s32 	%r83, %r82, 5, -430675100;
	ld.global.u8 	%r84, [%rd32+1];
	mul.lo.s32 	%r85, %r84, -862048943;
	mul.lo.s32 	%r86, %r84, 380141568;
	shr.u32 	%r87, %r85, 17;
	or.b32  	%r88, %r87, %r86;
	mul.lo.s32 	%r89, %r88, 461845907;
	xor.b32  	%r90, %r89, %r83;
	shf.l.wrap.b32 	%r91, %r90, %r90, 13;
	mad.lo.s32 	%r92, %r91, 5, -430675100;
	ld.global.u8 	%r93, [%rd32+2];
	mul.lo.s32 	%r94, %r93, -862048943;
	mul.lo.s32 	%r95, %r93, 380141568;
	shr.u32 	%r96, %r94, 17;
	or.b32  	%r97, %r96, %r95;
	mul.lo.s32 	%r98, %r97, 461845907;
	xor.b32  	%r99, %r98, %r92;
	shf.l.wrap.b32 	%r100, %r99, %r99, 13;
	mad.lo.s32 	%r101, %r100, 5, -430675100;
	ld.global.u8 	%r102, [%rd32+3];
	mul.lo.s32 	%r103, %r102, -862048943;
	mul.lo.s32 	%r104, %r102, 380141568;
	shr.u32 	%r105, %r103, 17;
	or.b32  	%r106, %r105, %r104;
	mul.lo.s32 	%r107, %r106, 461845907;
	xor.b32  	%r108, %r107, %r101;
	shf.l.wrap.b32 	%r109, %r108, %r108, 13;
	mad.lo.s32 	%r110, %r109, 5, -430675100;
	ld.global.u8 	%r111, [%rd32+4];
	mul.lo.s32 	%r112, %r111, -862048943;
	mul.lo.s32 	%r113, %r111, 380141568;
	shr.u32 	%r114, %r112, 17;
	or.b32  	%r115, %r114, %r113;
	mul.lo.s32 	%r116, %r115, 461845907;
	xor.b32  	%r117, %r116, %r110;
	shf.l.wrap.b32 	%r118, %r117, %r117, 13;
	mad.lo.s32 	%r213, %r118, 5, -430675100;
	add.s32 	%r202, %r202, 8;
	add.s64 	%rd32, %rd32, 8;
	setp.ne.s32 	%p8, %r202, 0;
	@%p8 bra 	$L__BB2_7;
$L__BB2_8:
	setp.eq.s32 	%p9, %r7, 0;
	@%p9 bra 	$L__BB2_16;
	and.b32  	%r17, %r5, 3;
	setp.lt.u32 	%p10, %r7, 4;
	@%p10 bra 	$L__BB2_11;
	cvt.u64.u32 	%rd19, %r208;
	add.s64 	%rd20, %rd5, %rd19;
	ld.global.u8 	%r120, [%rd20];
	mul.lo.s32 	%r121, %r120, -862048943;
	mul.lo.s32 	%r122, %r120, 380141568;
	shr.u32 	%r123, %r121, 17;
	or.b32  	%r124, %r123, %r122;
	mul.lo.s32 	%r125, %r124, 461845907;
	xor.b32  	%r126, %r125, %r213;
	shf.l.wrap.b32 	%r127, %r126, %r126, 13;
	mad.lo.s32 	%r128, %r127, 5, -430675100;
	ld.global.u8 	%r129, [%rd20+1];
	mul.lo.s32 	%r130, %r129, -862048943;
	mul.lo.s32 	%r131, %r129, 380141568;
	shr.u32 	%r132, %r130, 17;
	or.b32  	%r133, %r132, %r131;
	mul.lo.s32 	%r134, %r133, 461845907;
	xor.b32  	%r135, %r134, %r128;
	shf.l.wrap.b32 	%r136, %r135, %r135, 13;
	mad.lo.s32 	%r137, %r136, 5, -430675100;
	ld.global.u8 	%r138, [%rd20+2];
	mul.lo.s32 	%r139, %r138, -862048943;
	mul.lo.s32 	%r140, %r138, 380141568;
	shr.u32 	%r141, %r139, 17;
	or.b32  	%r142, %r141, %r140;
	mul.lo.s32 	%r143, %r142, 461845907;
	xor.b32  	%r144, %r143, %r137;
	shf.l.wrap.b32 	%r145, %r144, %r144, 13;
	mad.lo.s32 	%r146, %r145, 5, -430675100;
	ld.global.u8 	%r147, [%rd20+3];
	mul.lo.s32 	%r148, %r147, -862048943;
	mul.lo.s32 	%r149, %r147, 380141568;
	shr.u32 	%r150, %r148, 17;
	or.b32  	%r151, %r150, %r149;
	mul.lo.s32 	%r152, %r151, 461845907;
	xor.b32  	%r153, %r152, %r146;
	shf.l.wrap.b32 	%r154, %r153, %r153, 13;
	mad.lo.s32 	%r213, %r154, 5, -430675100;
	add.s32 	%r208, %r208, 4;
$L__BB2_11:
	setp.eq.s32 	%p11, %r17, 0;
	@%p11 bra 	$L__BB2_16;
	setp.eq.s32 	%p12, %r17, 1;
	@%p12 bra 	$L__BB2_14;
	cvt.u64.u32 	%rd21, %r208;
	add.s64 	%rd22, %rd5, %rd21;
	ld.global.u8 	%r156, [%rd22];
	mul.lo.s32 	%r157, %r156, -862048943;
	mul.lo.s32 	%r158, %r156, 380141568;
	shr.u32 	%r159, %r157, 17;
	or.b32  	%r160, %r159, %r158;
	mul.lo.s32 	%r161, %r160, 461845907;
	xor.b32  	%r162, %r161, %r213;
	shf.l.wrap.b32 	%r163, %r162, %r162, 13;
	mad.lo.s32 	%r164, %r163, 5, -430675100;
	ld.global.u8 	%r165, [%rd22+1];
	mul.lo.s32 	%r166, %r165, -862048943;
	mul.lo.s32 	%r167, %r165, 380141568;
	shr.u32 	%r168, %r166, 17;
	or.b32  	%r169, %r168, %r167;
	mul.lo.s32 	%r170, %r169, 461845907;
	xor.b32  	%r171, %r170, %r164;
	shf.l.wrap.b32 	%r172, %r171, %r171, 13;
	mad.lo.s32 	%r213, %r172, 5, -430675100;
	add.s32 	%r208, %r208, 2;
$L__BB2_14:
	and.b32  	%r173, %r5, 1;
	setp.eq.b32 	%p13, %r173, 1;
	not.pred 	%p14, %p13;
	@%p14 bra 	$L__BB2_16;
	cvt.u64.u32 	%rd23, %r208;
	add.s64 	%rd24, %rd5, %rd23;
	ld.global.u8 	%r174, [%rd24];
	mul.lo.s32 	%r175, %r174, -862048943;
	mul.lo.s32 	%r176, %r174, 380141568;
	shr.u32 	%r177, %r175, 17;
	or.b32  	%r178, %r177, %r176;
	mul.lo.s32 	%r179, %r178, 461845907;
	xor.b32  	%r180, %r179, %r213;
	shf.l.wrap.b32 	%r181, %r180, %r180, 13;
	mad.lo.s32 	%r213, %r181, 5, -430675100;
$L__BB2_16:
	xor.b32  	%r183, %r213, %r5;
	shr.u32 	%r184, %r183, 16;
	xor.b32  	%r185, %r184, %r183;
	mul.lo.s32 	%r186, %r185, -2048144789;
	shr.u32 	%r187, %r186, 13;
	xor.b32  	%r188, %r187, %r186;
	mul.lo.s32 	%r189, %r188, -1028477387;
	shr.u32 	%r190, %r189, 16;
	xor.b32  	%r191, %r190, %r189;
	cvt.u64.u32 	%rd9, %r191;
	mov.b32 	%r214, 0;
$L__BB2_17:
	mov.u32 	%r30, %r214;
	cvt.u32.u64 	%r192, %rd9;
	add.s32 	%r193, %r30, %r192;
	and.b32  	%r194, %r193, 32767;
	mul.wide.u32 	%rd25, %r194, 48;
	add.s64 	%rd10, %rd3, %rd25;
	atom.relaxed.global.cas.b64 	%rd11, [%rd10], -1, %rd9;
	setp.ne.s64 	%p15, %rd11, -1;
	@%p15 bra 	$L__BB2_21;
	mov.b32 	%r215, 0;
$L__BB2_19:
	cvt.u64.u32 	%rd29, %r215;
	add.s64 	%rd30, %rd5, %rd29;
	ld.global.u8 	%rs4, [%rd30];
	add.s64 	%rd31, %rd29, %rd10;
	st.global.u8 	[%rd31+8], %rs4;
	setp.ne.s16 	%p24, %rs4, 0;
	add.s32 	%r32, %r215, 1;
	setp.lt.u32 	%p25, %r215, 31;
	and.pred  	%p26, %p24, %p25;
	mov.u32 	%r215, %r32;
	@%p26 bra 	$L__BB2_19;
	atom.global.add.u32 	%r198, [%rd10+40], 1;
	atom.global.add.u32 	%r199, [%rd4], 1;
	mov.pred 	%p31, 0;
	bra.uni 	$L__BB2_26;
$L__BB2_21:
	setp.ne.s64 	%p17, %rd11, %rd9;
	mov.pred 	%p31, -1;
	@%p17 bra 	$L__BB2_26;
	mov.b32 	%r216, 0;
$L__BB2_23:
	cvt.u64.u32 	%rd26, %r216;
	add.s64 	%rd27, %rd26, %rd10;
	ld.global.u8 	%rs1, [%rd27+8];
	add.s64 	%rd28, %rd5, %rd26;
	ld.global.u8 	%rs3, [%rd28];
	setp.ne.s16 	%p19, %rs1, %rs3;
	@%p19 bra 	$L__BB2_26;
	setp.ne.s16 	%p20, %rs1, 0;
	add.s32 	%r34, %r216, 1;
	setp.lt.u32 	%p21, %r216, 31;
	and.pred  	%p22, %p20, %p21;
	mov.u32 	%r216, %r34;
	@%p22 bra 	$L__BB2_23;
	atom.global.add.u32 	%r196, [%rd10+40], 1;
	mov.pred 	%p31, 0;
$L__BB2_26:
	add.s32 	%r214, %r30, 1;
	setp.lt.u32 	%p28, %r30, 255;
	and.pred  	%p29, %p31, %p28;
	@%p29 bra 	$L__BB2_17;
	add.s32 	%r200, %r200, %r3;
	setp.lt.s32 	%p30, %r200, %r37;
	@%p30 bra 	$L__BB2_2;
$L__BB2_28:
	ret;

}
	// .globl	_ZN3cub18CUB_300001_SM_10006detail11EmptyKernelIvEEvv
.visible .entry _ZN3cub18CUB_300001_SM_10006detail11EmptyKernelIvEEvv()
{


	ret;

}


// ===== COMPILED SASS (sm_100) =====

	.target	sm_100

	.elftype	@"ET_EXEC"


//--------------------- .note.nv.tkinfo           --------------------------
	.section	.note.nv.tkinfo,"",@"SHT_NOTE"
	.sectionflags	@"SHF_NOTE_NV_TKINFO"
	.tkinfo
        /*0018*/ 	.word	0x00000002
        /*0030*/ 	.string	""
        /*0030*/ 	.string	"ptxas"
        /*0030*/ 	.string	"Cuda compilation tools, release 13.0, V13.0.88"
        /*0030*/ 	.string	"Build cuda_13.0.r13.0/compiler.36424714_0"
        /*0030*/ 	.string	"-arch sm_100 -m 64 "



//--------------------- .note.nv.cuinfo           --------------------------
	.section	.note.nv.cuinfo,"",@"SHT_NOTE"
	.sectionflags	@"SHF_NOTE_NV_CUINFO"
        /*0018*/ 	.short	0x0002
        /*001a*/ 	.short	0x0064
        /*001c*/ 	.short	0x0082
	.zero		2


//--------------------- .nv.info                  --------------------------
	.section	.nv.info,"",@"SHT_CUDA_INFO"
	.align	4


	//----- nvinfo : EIATTR_REGCOUNT
	.align		4
        /*0000*/ 	.byte	0x04, 0x2f
        /*0002*/ 	.short	(.L_48 - .L_47)
	.align		4
.L_47:
        /*0004*/ 	.word	index@(_Z20find_word_boundariesPciPiS0_)
        /*0008*/ 	.word	0x0000000c


	//----- nvinfo : EIATTR_FRAME_SIZE
	.align		4
.L_48:
        /*000c*/ 	.byte	0x04, 0x11
        /*000e*/ 	.short	(.L_50 - .L_49)
	.align		4
.L_49:
        /*0010*/ 	.word	index@(_Z20find_word_boundariesPciPiS0_)
        /*0014*/ 	.word	0x00000000


	//----- nvinfo : EIATTR_REGCOUNT
	.align		4
.L_50:
        /*0018*/ 	.byte	0x04, 0x2f
        /*001a*/ 	.short	(.L_52 - .L_51)
	.align		4
.L_51:
        /*001c*/ 	.word	index@(_Z13process_wordsPciPiiP9WordCountS0_i)
        /*0020*/ 	.word	0x00000020


	//----- nvinfo : EIATTR_FRAME_SIZE
	.align		4
.L_52:
        /*0024*/ 	.byte	0x04, 0x11
        /*0026*/ 	.short	(.L_54 - .L_53)
	.align		4
.L_53:
        /*0028*/ 	.word	index@(_Z13process_wordsPciPiiP9WordCountS0_i)
        /*002c*/ 	.word	0x00000020


	//----- nvinfo : EIATTR_REGCOUNT
	.align		4
.L_54:
        /*0030*/ 	.byte	0x04, 0x2f
        /*0032*/ 	.short	(.L_56 - .L_55)
	.align		4
.L_55:
        /*0034*/ 	.word	index@(_Z28shuffle_hash_grouping_kernelP9WordCountiP9HashEntryPi)
        /*0038*/ 	.word	0x00000018


	//----- nvinfo : EIATTR_FRAME_SIZE
	.align		4
.L_56:
        /*003c*/ 	.byte	0x04, 0x11
        /*003e*/ 	.short	(.L_58 - .L_57)
	.align		4
.L_57:
        /*0040*/ 	.word	index@(_Z28shuffle_hash_grouping_kernelP9WordCountiP9HashEntryPi)
        /*0044*/ 	.word	0x00000000


	//----- nvinfo : EIATTR_REGCOUNT
	.align		4
.L_58:
        /*0048*/ 	.byte	0x04, 0x2f
        /*004a*/ 	.short	(.L_60 - .L_59)
	.align		4
.L_59:
        /*004c*/ 	.word	index@(_ZN3cub18CUB_300001_SM_10006detail11EmptyKernelIvEEvv)
        /*0050*/ 	.word	0x00000004


	//----- nvinfo : EIATTR_FRAME_SIZE
	.align		4
.L_60:
        /*0054*/ 	.byte	0x04, 0x11
        /*0056*/ 	.short	(.L_62 - .L_61)
	.align		4
.L_61:
        /*0058*/ 	.word	index@(_ZN3cub18CUB_300001_SM_10006detail11EmptyKernelIvEEvv)
        /*005c*/ 	.word	0x00000000


	//----- nvinfo : EIATTR_MIN_STACK_SIZE
	.align		4
.L_62:
        /*0060*/ 	.byte	0x04, 0x12
        /*0062*/ 	.short	(.L_64 - .L_63)
	.align		4
.L_63:
        /*0064*/ 	.word	index@(_ZN3cub18CUB_300001_SM_10006detail11EmptyKernelIvEEvv)
        /*0068*/ 	.word	0x00000000


	//----- nvinfo : EIATTR_MIN_STACK_SIZE
	.align		4
.L_64:
        /*006c*/ 	.byte	0x04, 0x12
        /*006e*/ 	.short	(.L_66 - .L_65)
	.align		4
.L_65:
        /*0070*/ 	.word	index@(_Z28shuffle_hash_grouping_kernelP9WordCountiP9HashEntryPi)
        /*0074*/ 	.word	0x00000000


	//----- nvinfo : EIATTR_MIN_STACK_SIZE
	.align		4
.L_66:
        /*0078*/ 	.byte	0x04, 0x12
        /*007a*/ 	.short	(.L_68 - .L_67)
	.align		4
.L_67:
        /*007c*/ 	.word	index@(_Z13process_wordsPciPiiP9WordCountS0_i)
        /*0080*/ 	.word	0x00000020


	//----- nvinfo : EIATTR_MIN_STACK_SIZE
	.align		4
.L_68:
        /*0084*/ 	.byte	0x04, 0x12
        /*0086*/ 	.short	(.L_70 - .L_69)
	.align		4
.L_69:
        /*0088*/ 	.word	index@(_Z20find_word_boundariesPciPiS0_)
        /*008c*/ 	.word	0x00000000
.L_70:


//--------------------- .nv.compat                --------------------------
	.section	.nv.compat,"",@"SHT_CUDA_COMPAT_INFO"
	.align	4
        /*0000*/ 	.byte	0x02, 0x09, 0x00, 0x00, 0x02, 0x02, 0x01, 0x00, 0x02, 0x05, 0x05, 0x00, 0x03, 0x07, 0x01, 0x01
        /*0010*/ 	.byte	0x02, 0x03, 0x00, 0x00, 0x02, 0x06, 0x01, 0x00, 0x04, 0x0b, 0x08, 0x00, 0x09, 0x00, 0x00, 0x00
        /*0020*/ 	.byte	0x00, 0x00, 0x00, 0x00


//--------------------- .nv.info._ZN3cub18CUB_300001_SM_10006detail11EmptyKernelIvEEvv --------------------------
	.section	.nv.info._ZN3cub18CUB_300001_SM_10006detail11EmptyKernelIvEEvv,"",@"SHT_CUDA_INFO"
	.sectionflags	@""
	.align	4


	//----- nvinfo : EIATTR_CUDA_API_VERSION
	.align		4
        /*0000*/ 	.byte	0x04, 0x37
        /*0002*/ 	.short	(.L_72 - .L_71)
.L_71:
        /*0004*/ 	.word	0x00000082


	//----- nvinfo : EIATTR_SPARSE_MMA_MASK
	.align		4
.L_72:
        /*0008*/ 	.byte	0x03, 0x50
        /*000a*/ 	.short	0x0000


	//----- nvinfo : EIATTR_MAXREG_COUNT
	.align		4
        /*000c*/ 	.byte	0x03, 0x1b
        /*000e*/ 	.short	0x00ff


	//----- nvinfo : EIATTR_MERCURY_ISA_VERSION
	.align		4
        /*0010*/ 	.byte	0x03, 0x5f
        /*0012*/ 	.short	0x0101


	//----- nvinfo : EIATTR_VRC_CTA_INIT_COUNT
	.align		4
        /*0014*/ 	.byte	0x02, 0x4a
	.zero		1
	.zero		1


	//----- nvinfo : EIATTR_EXIT_INSTR_OFFSETS
	.align		4
        /*0018*/ 	.byte	0x04, 0x1c
        /*001a*/ 	.short	(.L_74 - .L_73)


	//   ....[0]....
.L_73:
        /*001c*/ 	.word	0x00000010


	//----- nvinfo : EIATTR_SW_WAR
	.align		4
.L_74:
        /*0020*/ 	.byte	0x04, 0x36
        /*0022*/ 	.short	(.L_76 - .L_75)
.L_75:
        /*0024*/ 	.word	0x00000008
.L_76:


//--------------------- .nv.info._Z28shuffle_hash_grouping_kernelP9WordCountiP9HashEntryPi --------------------------
	.section	.nv.info._Z28shuffle_hash_grouping_kernelP9WordCountiP9HashEntryPi,"",@"SHT_CUDA_INFO"
	.sectionflags	@""
	.align	4


	//----- nvinfo : EIATTR_CUDA_API_VERSION
	.align		4
        /*0000*/ 	.byte	0x04, 0x37
        /*0002*/ 	.short	(.L_78 - .L_77)
.L_77:
        /*0004*/ 	.word	0x00000082


	//----- nvinfo : EIATTR_KPARAM_INFO
	.align		4
.L_78:
        /*0008*/ 	.byte	0x04, 0x17
        /*000a*/ 	.short	(.L_80 - .L_79)
.L_79:
        /*000c*/ 	.word	0x00000000
        /*0010*/ 	.short	0x0003
        /*0012*/ 	.short	0x0018
        /*0014*/ 	.byte	0x00, 0xf5, 0x21, 0x00


	//----- nvinfo : EIATTR_KPARAM_INFO
	.align		4
.L_80:
        /*0018*/ 	.byte	0x04, 0x17
        /*001a*/ 	.short	(.L_82 - .L_81)
.L_81:
        /*001c*/ 	.word	0x00000000
        /*0020*/ 	.short	0x0002
        /*0022*/ 	.short	0x0010
        /*0024*/ 	.byte	0x00, 0xf5, 0x21, 0x00


	//----- nvinfo : EIATTR_KPARAM_INFO
	.align		4
.L_82:
        /*0028*/ 	.byte	0x04, 0x17
        /*002a*/ 	.short	(.L_84 - .L_83)
.L_83:
        /*002c*/ 	.word	0x00000000
        /*0030*/ 	.short	0x0001
        /*0032*/ 	.short	0x0008
        /*0034*/ 	.byte	0x00, 0xf0, 0x11, 0x00


	//----- nvinfo : EIATTR_KPARAM_INFO
	.align		4
.L_84:
        /*0038*/ 	.byte	0x04, 0x17
        /*003a*/ 	.short	(.L_86 - .L_85)
.L_85:
        /*003c*/ 	.word	0x00000000
        /*0040*/ 	.short	0x0000
        /*0042*/ 	.short	0x0000
        /*0044*/ 	.byte	0x00, 0xf5, 0x21, 0x00


	//----- nvinfo : EIATTR_SPARSE_MMA_MASK
	.align		4
.L_86:
        /*0048*/ 	.byte	0x03, 0x50
        /*004a*/ 	.short	0x0000


	//----- nvinfo : EIATTR_MAXREG_COUNT
	.align		4
        /*004c*/ 	.byte	0x03, 0x1b
        /*004e*/ 	.short	0x00ff


	//----- nvinfo : EIATTR_MERCURY_ISA_VERSION
	.align		4
        /*0050*/ 	.byte	0x03, 0x5f
        /*0052*/ 	.short	0x0101


	//----- nvinfo : EIATTR_INT_WARP_WIDE_INSTR_OFFSETS
	.align		4
        /*0054*/ 	.byte	0x04, 0x31
        /*0056*/ 	.short	(.L_88 - .L_87)


	//   ....[0]....
.L_87:
        /*0058*/ 	.word	0x00000f20


	//----- nvinfo : EIATTR_VRC_CTA_INIT_COUNT
	.align		4
.L_88:
        /*005c*/ 	.byte	0x02, 0x4a
	.zero		1
	.zero		1


	//----- nvinfo : EIATTR_EXIT_INSTR_OFFSETS
	.align		4
        /*0060*/ 	.byte	0x04, 0x1c
        /*0062*/ 	.short	(.L_90 - .L_89)


	//   ....[0]....
.L_89:
        /*0064*/ 	.word	0x00000070


	//   ....[1]....
        /*0068*/ 	.word	0x00001180


	//----- nvinfo : EIATTR_CRS_STACK_SIZE
	.align		4
.L_90:
        /*006c*/ 	.byte	0x04, 0x1e
        /*006e*/ 	.short	(.L_92 - .L_91)
.L_91:
        /*0070*/ 	.word	0x00000000


	//----- nvinfo : EIATTR_CBANK_PARAM_SIZE
	.align		4
.L_92:
        /*0074*/ 	.byte	0x03, 0x19
        /*0076*/ 	.short	0x0020


	//----- nvinfo : EIATTR_PARAM_CBANK
	.align		4
        /*0078*/ 	.byte	0x04, 0x0a
        /*007a*/ 	.short	(.L_94 - .L_93)
	.align		4
.L_93:
        /*007c*/ 	.word	index@(.nv.constant0._Z28shuffle_hash_grouping_kernelP9WordCountiP9HashEntryPi)
        /*0080*/ 	.short	0x0380
        /*0082*/ 	.short	0x0020


	//----- nvinfo : EIATTR_SW_WAR
	.align		4
.L_94:
        /*0084*/ 	.byte	0x04, 0x36
        /*0086*/ 	.short	(.L_96 - .L_95)
.L_95:
        /*0088*/ 	.word	0x00000008
.L_96:


//--------------------- .nv.info._Z13process_wordsPciPiiP9WordCountS0_i --------------------------
	.section	.nv.info._Z13process_wordsPciPiiP9WordCountS0_i,"",@"SHT_CUDA_INFO"
	.sectionflags	@""
	.align	4


	//----- nvinfo : EIATTR_CUDA_API_VERSION
	.align		4
        /*0000*/ 	.byte	0x04, 0x37
        /*0002*/ 	.short	(.L_98 - .L_97)
.L_97:
        /*0004*/ 	.word	0x00000082


	//----- nvinfo : EIATTR_KPARAM_INFO
	.align		4
.L_98:
        /*0008*/ 	.byte	0x04, 0x17
        /*000a*/ 	.short	(.L_100 - .L_99)
.L_99:
        /*000c*/ 	.word	0x00000000
        /*0010*/ 	.short	0x0006
        /*0012*/ 	.short	0x0030
        /*0014*/ 	.byte	0x00, 0xf0, 0x11, 0x00


	//----- nvinfo : EIATTR_KPARAM_INFO
	.align		4
.L_100:
        /*0018*/ 	.byte	0x04, 0x17
        /*001a*/ 	.short	(.L_102 - .L_101)
.L_101:
        /*001c*/ 	.word	0x00000000
        /*0020*/ 	.short	0x0005
        /*0022*/ 	.short	0x0028
        /*0024*/ 	.byte	0x00, 0xf5, 0x21, 0x00


	//----- nvinfo : EIATTR_KPARAM_INFO
	.align		4
.L_102:
        /*0028*/ 	.byte	0x04, 0x17
        /*002a*/ 	.short	(.L_104 - .L_103)
.L_103:
        /*002c*/ 	.word	0x00000000
        /*0030*/ 	.short	0x0004
        /*0032*/ 	.short	0x0020
        /*0034*/ 	.byte	0x00, 0xf5, 0x21, 0x00


	//----- nvinfo : EIATTR_KPARAM_INFO
	.align		4
.L_104:
        /*0038*/ 	.byte	0x04, 0x17
        /*003a*/ 	.short	(.L_106 - .L_105)
.L_105:
        /*003c*/ 	.word	0x00000000
        /*0040*/ 	.short	0x0003
        /*0042*/ 	.short	0x0018
        /*0044*/ 	.byte	0x00, 0xf0, 0x11, 0x00


	//----- nvinfo : EIATTR_KPARAM_INFO
	.align		4
.L_106:
        /*0048*/ 	.byte	0x04, 0x17
        /*004a*/ 	.short	(.L_108 - .L_107)
.L_107:
        /*004c*/ 	.word	0x00000000
        /*0050*/ 	.short	0x0002
        /*0052*/ 	.short	0x0010
        /*0054*/ 	.byte	0x00, 0xf5, 0x21, 0x00


	//----- nvinfo : EIATTR_KPARAM_INFO
	.align		4
.L_108:
        /*0058*/ 	.byte	0x04, 0x17
        /*005a*/ 	.short	(.L_110 - .L_109)
.L_109:
        /*005c*/ 	.word	0x00000000
        /*0060*/ 	.short	0x0001
        /*0062*/ 	.short	0x0008
        /*0064*/ 	.byte	0x00, 0xf0, 0x11, 0x00


	//----- nvinfo : EIATTR_KPARAM_INFO
	.align		4
.L_110:
        /*0068*/ 	.byte	0x04, 0x17
        /*006a*/ 	.short	(.L_112 - .L_111)
.L_111:
        /*006c*/ 	.word	0x00000000
        /*0070*/ 	.short	0x0000
        /*0072*/ 	.short	0x0000
        /*0074*/ 	.byte	0x00, 0xf5, 0x21, 0x00


	//----- nvinfo : EIATTR_SPARSE_MMA_MASK
	.align		4
.L_112:
        /*0078*/ 	.byte	0x03, 0x50
        /*007a*/ 	.short	0x0000


	//----- nvinfo : EIATTR_MAXREG_COUNT
	.align		4
        /*007c*/ 	.byte	0x03, 0x1b
        /*007e*/ 	.short	0x00ff


	//----- nvinfo : EIATTR_MERCURY_ISA_VERSION
	.align		4
        /*0080*/ 	.byte	0x03, 0x5f
        /*0082*/ 	.short	0x0101


	//----- nvinfo : EIATTR_INT_WARP_WIDE_INSTR_OFFSETS
	.align		4
        /*0084*/ 	.byte	0x04, 0x31
        /*0086*/ 	.short	(.L_114 - .L_113)


	//   ....[0]....
.L_113:
        /*0088*/ 	.word	0x00000a60


	//   ....[1]....
        /*008c*/ 	.word	0x00000b00


	//----- nvinfo : EIATTR_VRC_CTA_INIT_COUNT
	.align		4
.L_114:
        /*0090*/ 	.byte	0x02, 0x4a
	.zero		1
	.zero		1


	//----- nvinfo : EIATTR_EXIT_INSTR_OFFSETS
	.align		4
        /*0094*/ 	.byte	0x04, 0x1c
        /*0096*/ 	.short	(.L_116 - .L_115)


	//   ....[0]....
.L_115:
        /*0098*/ 	.word	0x00000080


	//   ....[1]....
        /*009c*/ 	.word	0x00000360


	//   ....[2]....
        /*00a0*/ 	.word	0x000008b0


	//   ....[3]....
        /*00a4*/ 	.word	0x000008f0


	//   ....[4]....
        /*00a8*/ 	.word	0x00000a10


	//   ....[5]....
        /*00ac*/ 	.word	0x00000b30


	//   ....[6]....
        /*00b0*/ 	.word	0x00001410


	//----- nvinfo : EIATTR_CRS_STACK_SIZE
	.align		4
.L_116:
        /*00b4*/ 	.byte	0x04, 0x1e
        /*00b6*/ 	.short	(.L_118 - .L_117)
.L_117:
        /*00b8*/ 	.word	0x00000000


	//----- nvinfo : EIATTR_CBANK_PARAM_SIZE
	.align		4
.L_118:
        /*00bc*/ 	.byte	0x03, 0x19
        /*00be*/ 	.short	0x0034


	//----- nvinfo : EIATTR_PARAM_CBANK
	.align		4
        /*00c0*/ 	.byte	0x04, 0x0a
        /*00c2*/ 	.short	(.L_120 - .L_119)
	.align		4
.L_119:
        /*00c4*/ 	.word	index@(.nv.constant0._Z13process_wordsPciPiiP9WordCountS0_i)
        /*00c8*/ 	.short	0x0380
        /*00ca*/ 	.short	0x0034


	//----- nvinfo : EIATTR_SW_WAR
	.align		4
.L_120:
        /*00cc*/ 	.byte	0x04, 0x36
        /*00ce*/ 	.short	(.L_122 - .L_121)
.L_121:
        /*00d0*/ 	.word	0x00000008
.L_122:


//--------------------- .nv.info._Z20find_word_boundariesPciPiS0_ --------------------------
	.section	.nv.info._Z20find_word_boundariesPciPiS0_,"",@"SHT_CUDA_INFO"
	.sectionflags	@""
	.align	4


	//----- nvinfo : EIATTR_CUDA_API_VERSION
	.align		4
        /*0000*/ 	.byte	0x04, 0x37
        /*0002*/ 	.short	(.L_124 - .L_123)
.L_123:
        /*0004*/ 	.word	0x00000082


	//----- nvinfo : EIATTR_KPARAM_INFO
	.align		4
.L_124:
        /*0008*/ 	.byte	0x04, 0x17
        /*000a*/ 	.short	(.L_126 - .L_125)
.L_125:
        /*000c*/ 	.word	0x00000000
        /*0010*/ 	.short	0x0003
        /*0012*/ 	.short	0x0018
        /*0014*/ 	.byte	0x00, 0xf5, 0x21, 0x00


	//----- nvinfo : EIATTR_KPARAM_INFO
	.align		4
.L_126:
        /*0018*/ 	.byte	0x04, 0x17
        /*001a*/ 	.short	(.L_128 - .L_127)
.L_127:
        /*001c*/ 	.word	0x00000000
        /*0020*/ 	.short	0x0002
        /*0022*/ 	.short	0x0010
        /*0024*/ 	.byte	0x00, 0xf5, 0x21, 0x00


	//----- nvinfo : EIATTR_KPARAM_INFO
	.align		4
.L_128:
        /*0028*/ 	.byte	0x04, 0x17
        /*002a*/ 	.short	(.L_130 - .L_129)
.L_129:
        /*002c*/ 	.word	0x00000000
        /*0030*/ 	.short	0x0001
        /*0032*/ 	.short	0x0008
        /*0034*/ 	.byte	0x00, 0xf0, 0x11, 0x00


	//----- nvinfo : EIATTR_KPARAM_INFO
	.align		4
.L_130:
        /*0038*/ 	.byte	0x04, 0x17
        /*003a*/ 	.short	(.L_132 - .L_131)
.L_131:
        /*003c*/ 	.word	0x00000000
        /*0040*/ 	.short	0x0000
        /*0042*/ 	.short	0x0000
        /*0044*/ 	.byte	0x00, 0xf5, 0x21, 0x00


	//----- nvinfo : EIATTR_SPARSE_MMA_MASK
	.align		4
.L_132:
        /*0048*/ 	.byte	0x03, 0x50
        /*004a*/ 	.short	0x0000


	//----- nvinfo : EIATTR_MAXREG_COUNT
	.align		4
        /*004c*/ 	.byte	0x03, 0x1b
        /*004e*/ 	.short	0x00ff


	//----- nvinfo : EIATTR_MERCURY_ISA_VERSION
	.align		4
        /*0050*/ 	.byte	0x03, 0x5f
        /*0052*/ 	.short	0x0101


	//----- nvinfo : EIATTR_INT_WARP_WIDE_INSTR_OFFSETS
	.align		4
        /*0054*/ 	.byte	0x04, 0x31
        /*0056*/ 	.short	(.L_134 - .L_133)


	//   ....[0]....
.L_133:
        /*0058*/ 	.word	0x000004c0


	//   ....[1]....
        /*005c*/ 	.word	0x00000560


	//----- nvinfo : EIATTR_VRC_CTA_INIT_COUNT
	.align		4
.L_134:
        /*0060*/ 	.byte	0x02, 0x4a
	.zero		1
	.zero		1


	//----- nvinfo : EIATTR_EXIT_INSTR_OFFSETS
	.align		4
        /*0064*/ 	.byte	0x04, 0x1c
        /*0066*/ 	.short	(.L_136 - .L_135)


	//   ....[0]....
.L_135:
        /*0068*/ 	.word	0x00000070


	//   ....[1]....
        /*006c*/ 	.word	0x00000150


	//   ....[2]....
        /*0070*/ 	.word	0x000001f0


	//   ....[3]....
        /*0074*/ 	.word	0x00000300


	//   ....[4]....
        /*0078*/ 	.word	0x00000350


	//   ....[5]....
        /*007c*/ 	.word	0x000003f0


	//   ....[6]....
        /*0080*/ 	.word	0x00000490


	//   ....[7]....
        /*0084*/ 	.word	0x000005a0


	//----- nvinfo : EIATTR_CRS_STACK_SIZE
	.align		4
.L_136:
        /*0088*/ 	.byte	0x04, 0x1e
        /*008a*/ 	.short	(.L_138 - .L_137)
.L_137:
        /*008c*/ 	.word	0x00000000


	//----- nvinfo : EIATTR_CBANK_PARAM_SIZE
	.align		4
.L_138:
        /*0090*/ 	.byte	0x03, 0x19
        /*0092*/ 	.short	0x0020


	//----- nvinfo : EIATTR_PARAM_CBANK
	.align		4
        /*0094*/ 	.byte	0x04, 0x0a
        /*0096*/ 	.short	(.L_140 - .L_139)
	.align		4
.L_139:
        /*0098*/ 	.word	index@(.nv.constant0._Z20find_word_boundariesPciPiS0_)
        /*009c*/ 	.short	0x0380
        /*009e*/ 	.short	0x0020


	//----- nvinfo : EIATTR_SW_WAR
	.align		4
.L_140:
        /*00a0*/ 	.byte	0x04, 0x36
        /*00a2*/ 	.short	(.L_142 - .L_141)
.L_141:
        /*00a4*/ 	.word	0x00000008
.L_142:


//--------------------- .nv.callgraph             --------------------------
	.section	.nv.callgraph,"",@"SHT_CUDA_CALLGRAPH"
	.align	4
	.sectionentsize	8
	.align		4
        /*0000*/ 	.word	0x00000000
	.align		4
        /*0004*/ 	.word	0xffffffff
	.align		4
        /*0008*/ 	.word	0x00000000
	.align		4
        /*000c*/ 	.word	0xfffffffe
	.align		4
        /*0010*/ 	.word	0x00000000
	.align		4
        /*0014*/ 	.word	0xfffffffd
	.align		4
        /*0018*/ 	.word	0x00000000
	.align		4
        /*001c*/ 	.word	0xfffffffc


//--------------------- .nv.constant3             --------------------------
	.section	.nv.constant3,"a",@progbits
.nv.constant3:
	.type		d_stopwords,@object
	.size		d_stopwords,(d_delimiter_table - d_stopwords)
d_stopwords:
	.zero		3200
	.type		d_delimiter_table,@object
	.size		d_delimiter_table,(.L_1 - d_delimiter_table)
d_delimiter_table:
	.zero		256
.L_1:


//--------------------- .nv.constant4             --------------------------
	.section	.nv.constant4,"a",@progbits
	.align	8
	.align		8
.nv.constant4:
        /*0000*/ 	.dword	_ZN34_INTERNAL_7ee69ffd_4_k_cu_c6beac884cuda3std3__45__cpo5beginE
	.align		8
        /*0008*/ 	.dword	_ZN34_INTERNAL_7ee69ffd_4_k_cu_c6beac884cuda3std3__45__cpo3endE
	.align		8
        /*0010*/ 	.dword	_ZN34_INTERNAL_7ee69ffd_4_k_cu_c6beac884cuda3std3__45__cpo6cbeginE
	.align		8
        /*0018*/ 	.dword	_ZN34_INTERNAL_7ee69ffd_4_k_cu_c6beac884cuda3std3__45__cpo4cendE
	.align		8
        /*0020*/ 	.dword	_ZN34_INTERNAL_7ee69ffd_4_k_cu_c6beac884cuda3std3__45__cpo6rbeginE
	.align		8
        /*0028*/ 	.dword	_ZN34_INTERNAL_7ee69ffd_4_k_cu_c6beac884cuda3std3__45__cpo4rendE
	.align		8
        /*0030*/ 	.dword	_ZN34_INTERNAL_7ee69ffd_4_k_cu_c6beac884cuda3std3__45__cpo7crbeginE
	.align		8
        /*0038*/ 	.dword	_ZN34_INTERNAL_7ee69ffd_4_k_cu_c6beac884cuda3std3__45__cpo5crendE
	.align		8
        /*0040*/ 	.dword	_ZN34_INTERNAL_7ee69ffd_4_k_cu_c6beac884cuda3std3__436_GLOBAL__N__7ee69ffd_4_k_cu_c6beac886ignoreE
	.align		8
        /*0048*/ 	.dword	_ZN34_INTERNAL_7ee69ffd_4_k_cu_c6beac884cuda3std3__419piecewise_constructE
	.align		8
        /*0050*/ 	.dword	_ZN34_INTERNAL_7ee69ffd_4_k_cu_c6beac884cuda3std3__48in_placeE
	.align		8
        /*0058*/ 	.dword	_ZN34_INTERNAL_7ee69ffd_4_k_cu_c6beac884cuda3std3__420unreachable_sentinelE
	.align		8
        /*0060*/ 	.dword	_ZN34_INTERNAL_7ee69ffd_4_k_cu_c6beac884cuda3std3__47nulloptE
	.align		8
        /*0068*/ 	.dword	_ZN34_INTERNAL_7ee69ffd_4_k_cu_c6beac884cuda3std3__48unexpectE
	.align		8
        /*0070*/ 	.dword	_ZN34_INTERNAL_7ee69ffd_4_k_cu_c6beac884cuda3std6ranges3__45__cpo4swapE
	.align		8
        /*0078*/ 	.dword	_ZN34_INTERNAL_7ee69ffd_4_k_cu_c6beac884cuda3std6ranges3__45__cpo9iter_moveE
	.align		8
        /*0080*/ 	.dword	_ZN34_INTERNAL_7ee69ffd_4_k_cu_c6beac884cuda3std6ranges3__45__cpo5beginE
	.align		8
        /*0088*/ 	.dword	_ZN34_INTERNAL_7ee69ffd_4_k_cu_c6beac884cuda3std6ranges3__45__cpo3endE
	.align		8
        /*0090*/ 	.dword	_ZN34_INTERNAL_7ee69ffd_4_k_cu_c6beac884cuda3std6ranges3__45__cpo6cbeginE
	.align		8
        /*0098*/ 	.dword	_ZN34_INTERNAL_7ee69ffd_4_k_cu_c6beac884cuda3std6ranges3__45__cpo4cendE
	.align		8
        /*00a0*/ 	.dword	_ZN34_INTERNAL_7ee69ffd_4_k_cu_c6beac884cuda3std6ranges3__45__cpo7advanceE
	.align		8
        /*00a8*/ 	.dword	_ZN34_INTERNAL_7ee69ffd_4_k_cu_c6beac884cuda3std6ranges3__45__cpo9iter_swapE
	.align		8
        /*00b0*/ 	.dword	_ZN34_INTERNAL_7ee69ffd_4_k_cu_c6beac884cuda3std6ranges3__45__cpo4nextE
	.align		8
        /*00b8*/ 	.dword	_ZN34_INTERNAL_7ee69ffd_4_k_cu_c6beac884cuda3std6ranges3__45__cpo4prevE
	.align		8
        /*00c0*/ 	.dword	_ZN34_INTERNAL_7ee69ffd_4_k_cu_c6beac884cuda3std6ranges3__45__cpo4dataE
	.align		8
        /*00c8*/ 	.dword	_ZN34_INTERNAL_7ee69ffd_4_k_cu_c6beac884cuda3std6ranges3__45__cpo5cdataE
	.align		8
        /*00d0*/ 	.dword	_ZN34_INTERNAL_7ee69ffd_4_k_cu_c6beac884cuda3std6ranges3__45__cpo4sizeE
	.align		8
        /*00d8*/ 	.dword	_ZN34_INTERNAL_7ee69ffd_4_k_cu_c6beac884cuda3std6ranges3__45__cpo5ssizeE
	.align		8
        /*00e0*/ 	.dword	_ZN34_INTERNAL_7ee69ffd_4_k_cu_c6beac884cuda3std6ranges3__45__cpo8distanceE
	.align		8
        /*00e8*/ 	.dword	_ZN34_INTERNAL_7ee69ffd_4_k_cu_c6beac886thrust24THRUST_300001_SM_1000_NS8cuda_cub3parE
	.align		8
        /*00f0*/ 	.dword	_ZN34_INTERNAL_7ee69ffd_4_k_cu_c6beac886thrust24THRUST_300001_SM_1000_NS8cuda_cub10par_nosyncE
	.align		8
        /*00f8*/ 	.dword	_ZN34_INTERNAL_7ee69ffd_4_k_cu_c6beac886thrust24THRUST_300001_SM_1000_NS6system6detail10sequential3seqE
	.align		8
        /*0100*/ 	.dword	_ZN34_INTERNAL_7ee69ffd_4_k_cu_c6beac886thrust24THRUST_300001_SM_1000_NS6system3cpp3parE
	.align		8
        /*0108*/ 	.dword	_ZN34_INTERNAL_7ee69ffd_4_k_cu_c6beac886thrust24THRUST_300001_SM_1000_NS12placeholders2_1E
	.align		8
        /*0110*/ 	.dword	_ZN34_INTERNAL_7ee69ffd_4_k_cu_c6beac886thrust24THRUST_300001_SM_1000_NS12placeholders2_2E
	.align		8
        /*0118*/ 	.dword	_ZN34_INTERNAL_7ee69ffd_4_k_cu_c6beac886thrust24THRUST_300001_SM_1000_NS12placeholders2_3E
	.align		8
        /*0120*/ 	.dword	_ZN34_INTERNAL_7ee69ffd_4_k_cu_c6beac886thrust24THRUST_300001_SM_1000_NS12placeholders2_4E
	.align		8
        /*0128*/ 	.dword	_ZN34_INTERNAL_7ee69ffd_4_k_cu_c6beac886thrust24THRUST_300001_SM_1000_NS12placeholders2_5E
	.align		8
        /*0130*/ 	.dword	_ZN34_INTERNAL_7ee69ffd_4_k_cu_c6beac886thrust24THRUST_300001_SM_1000_NS12placeholders2_6E
	.align		8
        /*0138*/ 	.dword	_ZN34_INTERNAL_7ee69ffd_4_k_cu_c6beac886thrust24THRUST_300001_SM_1000_NS12placeholders2_7E
	.align		8
        /*0140*/ 	.dword	_ZN34_INTERNAL_7ee69ffd_4_k_cu_c6beac886thrust24THRUST_300001_SM_1000_NS12placeholders2_8E
	.align		8
        /*0148*/ 	.dword	_ZN34_INTERNAL_7ee69ffd_4_k_cu_c6beac886thrust24THRUST_300001_SM_1000_NS12placeholders2_9E
	.align		8
        /*0150*/ 	.dword	_ZN34_INTERNAL_7ee69ffd_4_k_cu_c6beac886thrust24THRUST_300001_SM_1000_NS12placeholders3_10E
	.align		8
        /*0158*/ 	.dword	_ZN34_INTERNAL_7ee69ffd_4_k_cu_c6beac886thrust24THRUST_300001_SM_1000_NS3seqE
	.align		8
        /*0160*/ 	.dword	_ZN34_INTERNAL_7ee69ffd_4_k_cu_c6beac886thrust24THRUST_300001_SM_1000_NS6deviceE


//--------------------- .text._ZN3cub18CUB_300001_SM_10006detail11EmptyKernelIvEEvv --------------------------
	.section	.text._ZN3cub18CUB_300001_SM_10006detail11EmptyKernelIvEEvv,"ax",@progbits
	.align	128
        .global         _ZN3cub18CUB_300001_SM_10006detail11EmptyKernelIvEEvv
        .type           _ZN3cub18CUB_300001_SM_10006detail11EmptyKernelIvEEvv,@function
        .size           _ZN3cub18CUB_300001_SM_10006detail11EmptyKernelIvEEvv,(.L_x_62 - _ZN3cub18CUB_300001_SM_10006detail11EmptyKernelIvEEvv)
        .other          _ZN3cub18CUB_300001_SM_10006detail11EmptyKernelIvEEvv,@"STO_CUDA_ENTRY STV_DEFAULT"
_ZN3cub18CUB_300001_SM_10006detail11EmptyKernelIvEEvv:
.text._ZN3cub18CUB_300001_SM_10006detail11EmptyKernelIvEEvv:
[----:B------:R-:W-:Y:S01]  /*0000*/  LDC R1, c[0x0][0x37c] ;  /* 0x0000df00ff017b82 */ /* 0x000fe20000000800 */
[----:B------:R-:W-:Y:S05]  /*0010*/  EXIT ;  /* 0x000000000000794d */ /* 0x000fea0003800000 */
.L_x_0:
[----:B------:R-:W-:-:S00]  /*0020*/  BRA `(.L_x_0) ;  /* 0xfffffffc00fc7947 */ /* 0x000fc0000383ffff */
[----:B------:R-:W-:-:S00]  /*0030*/  NOP ;  /* 0x0000000000007918 */ /* 0x000fc00000000000 */
        /* <DEDUP_REMOVED lines=12> */
.L_x_62:


//--------------------- .text._Z28shuffle_hash_grouping_kernelP9WordCountiP9HashEntryPi --------------------------
	.section	.text._Z28shuffle_hash_grouping_kernelP9WordCountiP9HashEntryPi,"ax",@progbits
	.align	128
        .global         _Z28shuffle_hash_grouping_kernelP9WordCountiP9HashEntryPi
        .type           _Z28shuffle_hash_grouping_kernelP9WordCountiP9HashEntryPi,@function
        .size           _Z28shuffle_hash_grouping_kernelP9WordCountiP9HashEntryPi,(.L_x_63 - _Z28shuffle_hash_grouping_kernelP9WordCountiP9HashEntryPi)
        .other          _Z28shuffle_hash_grouping_kernelP9WordCountiP9HashEntryPi,@"STO_CUDA_ENTRY STV_DEFAULT"
_Z28shuffle_hash_grouping_kernelP9WordCountiP9HashEntryPi:
.text._Z28shuffle_hash_grouping_kernelP9WordCountiP9HashEntryPi:
[----:B------:R-:W-:Y:S01]  /*0000*/  LDC R1, c[0x0][0x37c] ;  /* 0x0000df00ff017b82 */ /* 0x000fe20000000800 */
[----:B------:R-:W0:Y:S07]  /*0010*/  S2R R0, SR_TID.X ;  /* 0x0000000000007919 */ /* 0x000e2e0000002100 */
[----:B------:R-:W0:Y:S01]  /*0020*/  S2UR UR4, SR_CTAID.X ;  /* 0x00000000000479c3 */ /* 0x000e220000002500 */
[----:B------:R-:W1:Y:S07]  /*0030*/  LDCU UR5, c[0x0][0x388] ;  /* 0x00007100ff0577ac */ /* 0x000e6e0008000800 */
[----:B------:R-:W0:Y:S02]  /*0040*/  LDC R9, c[0x0][0x360] ;  /* 0x0000d800ff097b82 */ /* 0x000e240000000800 */
[----:B0-----:R-:W-:-:S05]  /*0050*/  IMAD R0, R9, UR4, R0 ;  /* 0x0000000409007c24 */ /* 0x001fca000f8e0200 */
[----:B-1----:R-:W-:-:S13]  /*0060*/  ISETP.GE.AND P0, PT, R0, UR5, PT ;  /* 0x0000000500007c0c */ /* 0x002fda000bf06270 */
[----:B------:R-:W-:Y:S05]  /*0070*/  @P0 EXIT ;  /* 0x000000000000094d */ /* 0x000fea0003800000 */
[----:B------:R-:W0:Y:S01]  /*0080*/  LDCU.64 UR4, c[0x0][0x380] ;  /* 0x00007000ff0477ac */ /* 0x000e220008000a00 */
[----:B------:R-:W1:Y:S01]  /*0090*/  LDCU UR6, c[0x0][0x370] ;  /* 0x00006e00ff0677ac */ /* 0x000e620008000800 */
[----:B------:R-:W2:Y:S01]  /*00a0*/  LDCU.64 UR8, c[0x0][0x358] ;  /* 0x00006b00ff0877ac */ /* 0x000ea20008000a00 */
[----:B0-----:R-:W-:Y:S01]  /*00b0*/  UIADD3 UR4, UP0, UPT, UR4, 0x3, URZ ;  /* 0x0000000304047890 */ /* 0x001fe2000ff1e0ff */
[----:B-1----:R-:W-:-:S03]  /*00c0*/  IMAD R9, R9, UR6, RZ ;  /* 0x0000000609097c24 */ /* 0x002fc6000f8e02ff */
[----:B--2---:R-:W-:-:S12]  /*00d0*/  UIADD3.X UR5, UPT, UPT, URZ, UR5, URZ, UP0, !UPT ;  /* 0x00000005ff057290 */ /* 0x004fd800087fe4ff */
.L_x_21:
[----:B0-----:R-:W0:Y:S01]  /*00e0*/  LDC.64 R2, c[0x0][0x380] ;  /* 0x0000e000ff027b82 */ /* 0x001e220000000a00 */
[----:B------:R-:W1:Y:S01]  /*00f0*/  LDCU UR6, c[0x0][0x388] ;  /* 0x00007100ff0677ac */ /* 0x000e620008000800 */
[----:B--2---:R-:W-:Y:S01]  /*0100*/  IMAD.MOV.U32 R13, RZ, RZ, R0 ;  /* 0x000000ffff0d7224 */ /* 0x004fe200078e0000 */
[----:B------:R-:W-:Y:S01]  /*0110*/  BSSY.RECONVERGENT B0, `(.L_x_1) ;  /* 0x000000d000007945 */ /* 0x000fe20003800200 */
[----:B------:R-:W-:Y:S02]  /*0120*/  IMAD.MOV.U32 R7, RZ, RZ, RZ ;  /* 0x000000ffff077224 */ /* 0x000fe400078e00ff */
[----:B0-----:R-:W-:-:S04]  /*0130*/  IMAD.WIDE R2, R0, 0x24, R2 ;  /* 0x0000002400027825 */ /* 0x001fc800078e0202 */
[----:B------:R-:W-:-:S05]  /*0140*/  IMAD.IADD R0, R9, 0x1, R0 ;  /* 0x0000000109007824 */ /* 0x000fca00078e0200 */
[----:B-1----:R-:W-:-:S13]  /*0150*/  ISETP.GE.AND P2, PT, R0, UR6, PT ;  /* 0x0000000600007c0c */ /* 0x002fda000bf46270 */
.L_x_2:
[----:B------:R-:W-:-:S05]  /*0160*/  IADD3 R4, P0, PT, R2, R7, RZ ;  /* 0x0000000702047210 */ /* 0x000fca0007f1e0ff */
[----:B------:R-:W-:-:S05]  /*0170*/  IMAD.X R5, RZ, RZ, R3, P0 ;  /* 0x000000ffff057224 */ /* 0x000fca00000e0603 */
[----:B------:R-:W2:Y:S01]  /*0180*/  LDG.E.U8 R4, desc[UR8][R4.64] ;  /* 0x0000000804047981 */ /* 0x000ea2000c1e1100 */
[C---:B------:R-:W-:Y:S01]  /*0190*/  ISETP.GE.U32.AND P0, PT, R7.reuse, 0x20, PT ;  /* 0x000000200700780c */ /* 0x040fe20003f06070 */
[----:B------:R-:W-:Y:S01]  /*01a0*/  IMAD.MOV.U32 R6, RZ, RZ, R7 ;  /* 0x000000ffff067224 */ /* 0x000fe200078e0007 */
[----:B------:R-:W-:Y:S02]  /*01b0*/  IADD3 R7, PT, PT, R7, 0x1, RZ ;  /* 0x0000000107077810 */ /* 0x000fe40007ffe0ff */
[----:B--2---:R-:W-:-:S13]  /*01c0*/  ISETP.NE.AND P1, PT, R4, RZ, PT ;  /* 0x000000ff0400720c */ /* 0x004fda0003f25270 */
[----:B------:R-:W-:Y:S05]  /*01d0*/  @!P0 BRA P1, `(.L_x_2) ;  /* 0xfffffffc00e08947 */ /* 0x000fea000083ffff */
[----:B------:R-:W-:Y:S05]  /*01e0*/  BSYNC.RECONVERGENT B0 ;  /* 0x0000000000007941 */ /* 0x000fea0003800200 */
.L_x_1:
[----:B------:R-:W-:Y:S01]  /*01f0*/  ISETP.NE.AND P0, PT, R6, RZ, PT ;  /* 0x000000ff0600720c */ /* 0x000fe20003f05270 */
[----:B------:R-:W-:Y:S01]  /*0200*/  BSSY.RECONVERGENT B0, `(.L_x_3) ;  /* 0x00000aa000007945 */ /* 0x000fe20003800200 */
[----:B------:R-:W-:-:S11]  /*0210*/  IMAD.MOV.U32 R11, RZ, RZ, 0x42424242 ;  /* 0x42424242ff0b7424 */ /* 0x000fd600078e00ff */
[----:B------:R-:W-:Y:S05]  /*0220*/  @!P0 BRA `(.L_x_4) ;  /* 0x00000008009c8947 */ /* 0x000fea0003800000 */
[C---:B------:R-:W-:Y:S01]  /*0230*/  ISETP.GE.U32.AND P1, PT, R6.reuse, 0x8, PT ;  /* 0x000000080600780c */ /* 0x040fe20003f26070 */
[----:B------:R-:W-:Y:S01]  /*0240*/  BSSY.RECONVERGENT B1, `(.L_x_5) ;  /* 0x0000053000017945 */ /* 0x000fe20003800200 */
[----:B------:R-:W-:Y:S01]  /*0250*/  LOP3.LUT R19, R6, 0x7, RZ, 0xc0, !PT ;  /* 0x0000000706137812 */ /* 0x000fe200078ec0ff */
[----:B------:R-:W-:Y:S02]  /*0260*/  IMAD.MOV.U32 R11, RZ, RZ, 0x42424242 ;  /* 0x42424242ff0b7424 */ /* 0x000fe400078e00ff */
[----:B------:R-:W-:Y:S01]  /*0270*/  IMAD.MOV.U32 R7, RZ, RZ, RZ ;  /* 0x000000ffff077224 */ /* 0x000fe200078e00ff */
[----:B------:R-:W-:-:S07]  /*0280*/  ISETP.NE.AND P0, PT, R19, RZ, PT ;  /* 0x000000ff1300720c */ /* 0x000fce0003f05270 */
[----:B------:R-:W-:Y:S06]  /*0290*/  @!P1 BRA `(.L_x_6) ;  /* 0x0000000400349947 */ /* 0x000fec0003800000 */
[----:B------:R-:W-:Y:S01]  /*02a0*/  MOV R5, UR5 ;  /* 0x0000000500057c02 */ /* 0x000fe20008000f00 */
[----:B------:R-:W-:Y:S01]  /*02b0*/  IMAD.U32 R4, RZ, RZ, UR4 ;  /* 0x00000004ff047e24 */ /* 0x000fe2000f8e00ff */
[C---:B------:R-:W-:Y:S01]  /*02c0*/  LOP3.LUT R8, R6.reuse, 0xfffffff8, RZ, 0xc0, !PT ;  /* 0xfffffff806087812 */ /* 0x040fe200078ec0ff */
[----:B------:R-:W-:Y:S01]  /*02d0*/  IMAD.MOV.U32 R11, RZ, RZ, 0x42424242 ;  /* 0x42424242ff0b7424 */ /* 0x000fe200078e00ff */
[----:B------:R-:W-:Y:S01]  /*02e0*/  LOP3.LUT R7, R6, 0x7ffffff8, RZ, 0xc0, !PT ;  /* 0x7ffffff806077812 */ /* 0x000fe200078ec0ff */
[----:B------:R-:W-:-:S04]  /*02f0*/  IMAD.WIDE R4, R13, 0x24, R4 ;  /* 0x000000240d047825 */ /* 0x000fc800078e0204 */
[----:B------:R-:W-:-:S07]  /*0300*/  IMAD.MOV R8, RZ, RZ, -R8 ;  /* 0x000000ffff087224 */ /* 0x000fce00078e0a08 */
.L_x_7:
[----:B------:R-:W2:Y:S04]  /*0310*/  LDG.E.U8 R17, desc[UR8][R4.64+-0x3] ;  /* 0xfffffd0804117981 */ /* 0x000ea8000c1e1100 */
[----:B------:R-:W3:Y:S04]  /*0320*/  LDG.E.U8 R20, desc[UR8][R4.64+-0x2] ;  /* 0xfffffe0804147981 */ /* 0x000ee8000c1e1100 */
[----:B------:R-:W4:Y:S04]  /*0330*/  LDG.E.U8 R16, desc[UR8][R4.64+-0x1] ;  /* 0xffffff0804107981 */ /* 0x000f28000c1e1100 */
[----:B------:R-:W5:Y:S04]  /*0340*/  LDG.E.U8 R15, desc[UR8][R4.64] ;  /* 0x00000008040f7981 */ /* 0x000f68000c1e1100 */
[----:B------:R-:W5:Y:S04]  /*0350*/  LDG.E.U8 R14, desc[UR8][R4.64+0x1] ;  /* 0x00000108040e7981 */ /* 0x000f68000c1e1100 */
[----:B------:R-:W5:Y:S04]  /*0360*/  LDG.E.U8 R13, desc[UR8][R4.64+0x2] ;  /* 0x00000208040d7981 */ /* 0x000f68000c1e1100 */
[----:B------:R-:W5:Y:S04]  /*0370*/  LDG.E.U8 R12, desc[UR8][R4.64+0x3] ;  /* 0x00000308040c7981 */ /* 0x000f68000c1e1100 */
[----:B------:R0:W5:Y:S01]  /*0380*/  LDG.E.U8 R10, desc[UR8][R4.64+0x4] ;  /* 0x00000408040a7981 */ /* 0x000162000c1e1100 */
[----:B------:R-:W-:-:S05]  /*0390*/  VIADD R8, R8, 0x8 ;  /* 0x0000000808087836 */ /* 0x000fca0000000000 */
[----:B------:R-:W-:Y:S02]  /*03a0*/  ISETP.NE.AND P1, PT, R8, RZ, PT ;  /* 0x000000ff0800720c */ /* 0x000fe40003f25270 */
[----:B0-----:R-:W-:-:S04]  /*03b0*/  IADD3 R4, P3, PT, R4, 0x8, RZ ;  /* 0x0000000804047810 */ /* 0x001fc80007f7e0ff */
[----:B------:R-:W-:Y:S01]  /*03c0*/  IADD3.X R5, PT, PT, RZ, R5, RZ, P3, !PT ;  /* 0x00000005ff057210 */ /* 0x000fe20001ffe4ff */
[C---:B--2---:R-:W-:Y:S02]  /*03d0*/  IMAD R18, R17.reuse, -0x3361d2af, RZ ;  /* 0xcc9e2d5111127824 */ /* 0x044fe400078e02ff */
[----:B------:R-:W-:-:S05]  /*03e0*/  IMAD R17, R17, 0x16a88000, RZ ;  /* 0x16a8800011117824 */ /* 0x000fca00078e02ff */
[----:B------:R-:W-:Y:S01]  /*03f0*/  LEA.HI R17, R18, R17, RZ, 0xf ;  /* 0x0000001112117211 */ /* 0x000fe200078f78ff */
[----:B----4-:R-:W-:-:S04]  /*0400*/  IMAD R21, R16, 0x16a88000, RZ ;  /* 0x16a8800010157824 */ /* 0x010fc800078e02ff */
[----:B------:R-:W-:Y:S02]  /*0410*/  IMAD R18, R17, 0x1b873593, RZ ;  /* 0x1b87359311127824 */ /* 0x000fe400078e02ff */
[C---:B---3--:R-:W-:Y:S02]  /*0420*/  IMAD R17, R20.reuse, -0x3361d2af, RZ ;  /* 0xcc9e2d5114117824 */ /* 0x048fe400078e02ff */
[----:B------:R-:W-:Y:S01]  /*0430*/  IMAD R20, R20, 0x16a88000, RZ ;  /* 0x16a8800014147824 */ /* 0x000fe200078e02ff */
[----:B------:R-:W-:Y:S01]  /*0440*/  LOP3.LUT R18, R18, R11, RZ, 0x3c, !PT ;  /* 0x0000000b12127212 */ /* 0x000fe200078e3cff */
[----:B------:R-:W-:-:S03]  /*0450*/  IMAD.MOV.U32 R11, RZ, RZ, 0x5 ;  /* 0x00000005ff0b7424 */ /* 0x000fc600078e00ff */
[----:B------:R-:W-:Y:S01]  /*0460*/  LEA.HI R17, R17, R20, RZ, 0xf ;  /* 0x0000001411117211 */ /* 0x000fe200078f78ff */
[----:B------:R-:W-:Y:S01]  /*0470*/  IMAD R20, R16, -0x3361d2af, RZ ;  /* 0xcc9e2d5110147824 */ /* 0x000fe200078e02ff */
[----:B------:R-:W-:-:S03]  /*0480*/  SHF.L.W.U32.HI R18, R18, 0xd, R18 ;  /* 0x0000000d12127819 */ /* 0x000fc60000010e12 */
[----:B------:R-:W-:Y:S01]  /*0490*/  IMAD R17, R17, 0x1b873593, RZ ;  /* 0x1b87359311117824 */ /* 0x000fe200078e02ff */
[----:B------:R-:W-:Y:S01]  /*04a0*/  LEA.HI R20, R20, R21, RZ, 0xf ;  /* 0x0000001514147211 */ /* 0x000fe200078f78ff */
[----:B------:R-:W-:-:S05]  /*04b0*/  IMAD R18, R18, R11, -0x19ab949c ;  /* 0xe6546b6412127424 */ /* 0x000fca00078e020b */
[----:B------:R-:W-:Y:S01]  /*04c0*/  LOP3.LUT R17, R17, R18, RZ, 0x3c, !PT ;  /* 0x0000001211117212 */ /* 0x000fe200078e3cff */
[C---:B-----5:R-:W-:Y:S02]  /*04d0*/  IMAD R18, R15.reuse, -0x3361d2af, RZ ;  /* 0xcc9e2d510f127824 */ /* 0x060fe400078e02ff */
[----:B------:R-:W-:Y:S01]  /*04e0*/  IMAD R15, R15, 0x16a88000, RZ ;  /* 0x16a880000f0f7824 */ /* 0x000fe200078e02ff */
[----:B------:R-:W-:Y:S01]  /*04f0*/  SHF.L.W.U32.HI R16, R17, 0xd, R17 ;  /* 0x0000000d11107819 */ /* 0x000fe20000010e11 */
[----:B------:R-:W-:-:S03]  /*0500*/  IMAD R17, R20, 0x1b873593, RZ ;  /* 0x1b87359314117824 */ /* 0x000fc600078e02ff */
[----:B------:R-:W-:Y:S01]  /*0510*/  LEA.HI R15, R18, R15, RZ, 0xf ;  /* 0x0000000f120f7211 */ /* 0x000fe200078f78ff */
[----:B------:R-:W-:-:S04]  /*0520*/  IMAD R16, R16, R11, -0x19ab949c ;  /* 0xe6546b6410107424 */ /* 0x000fc800078e020b */
[----:B------:R-:W-:Y:S01]  /*0530*/  IMAD R15, R15, 0x1b873593, RZ ;  /* 0x1b8735930f0f7824 */ /* 0x000fe200078e02ff */
[----:B------:R-:W-:Y:S01]  /*0540*/  LOP3.LUT R16, R17, R16, RZ, 0x3c, !PT ;  /* 0x0000001011107212 */ /* 0x000fe200078e3cff */
[C---:B------:R-:W-:Y:S02]  /*0550*/  IMAD R17, R14.reuse, -0x3361d2af, RZ ;  /* 0xcc9e2d510e117824 */ /* 0x040fe400078e02ff */
[----:B------:R-:W-:Y:S01]  /*0560*/  IMAD R14, R14, 0x16a88000, RZ ;  /* 0x16a880000e0e7824 */ /* 0x000fe200078e02ff */
[----:B------:R-:W-:-:S04]  /*0570*/  SHF.L.W.U32.HI R16, R16, 0xd, R16 ;  /* 0x0000000d10107819 */ /* 0x000fc80000010e10 */
[----:B------:R-:W-:Y:S01]  /*0580*/  LEA.HI R17, R17, R14, RZ, 0xf ;  /* 0x0000000e11117211 */ /* 0x000fe200078f78ff */
[----:B------:R-:W-:-:S04]  /*0590*/  IMAD R16, R16, R11, -0x19ab949c ;  /* 0xe6546b6410107424 */ /* 0x000fc800078e020b */
[----:B------:R-:W-:Y:S01]  /*05a0*/  IMAD R17, R17, 0x1b873593, RZ ;  /* 0x1b87359311117824 */ /* 0x000fe200078e02ff */
[----:B------:R-:W-:Y:S01]  /*05b0*/  LOP3.LUT R15, R15, R16, RZ, 0x3c, !PT ;  /* 0x000000100f0f7212 */ /* 0x000fe200078e3cff */
[----:B------:R-:W-:-:S03]  /*05c0*/  IMAD R16, R13, 0x16a88000, RZ ;  /* 0x16a880000d107824 */ /* 0x000fc600078e02ff */
[----:B------:R-:W-:Y:S01]  /*05d0*/  SHF.L.W.U32.HI R14, R15, 0xd, R15 ;  /* 0x0000000d0f0e7819 */ /* 0x000fe20000010e0f */
[----:B------:R-:W-:Y:S02]  /*05e0*/  IMAD R15, R13, -0x3361d2af, RZ ;  /* 0xcc9e2d510d0f7824 */ /* 0x000fe400078e02ff */
[----:B------:R-:W-:Y:S02]  /*05f0*/  IMAD R13, R12, -0x3361d2af, RZ ;  /* 0xcc9e2d510c0d7824 */ /* 0x000fe400078e02ff */
[----:B------:R-:W-:Y:S01]  /*0600*/  IMAD R14, R14, R11, -0x19ab949c ;  /* 0xe6546b640e0e7424 */ /* 0x000fe200078e020b */
[----:B------:R-:W-:Y:S01]  /*0610*/  LEA.HI R15, R15, R16, RZ, 0xf ;  /* 0x000000100f0f7211 */ /* 0x000fe200078f78ff */
[----:B------:R-:W-:-:S03]  /*0620*/  IMAD R12, R12, 0x16a88000, RZ ;  /* 0x16a880000c0c7824 */ /* 0x000fc600078e02ff */
[----:B------:R-:W-:Y:S01]  /*0630*/  LOP3.LUT R14, R17, R14, RZ, 0x3c, !PT ;  /* 0x0000000e110e7212 */ /* 0x000fe200078e3cff */
[----:B------:R-:W-:Y:S01]  /*0640*/  IMAD R15, R15, 0x1b873593, RZ ;  /* 0x1b8735930f0f7824 */ /* 0x000fe200078e02ff */
[----:B------:R-:W-:Y:S02]  /*0650*/  LEA.HI R12, R13, R12, RZ, 0xf ;  /* 0x0000000c0d0c7211 */ /* 0x000fe400078f78ff */
[----:B------:R-:W-:-:S03]  /*0660*/  SHF.L.W.U32.HI R14, R14, 0xd, R14 ;  /* 0x0000000d0e0e7819 */ /* 0x000fc60000010e0e */
[----:B------:R-:W-:Y:S02]  /*0670*/  IMAD R13, R12, 0x1b873593, RZ ;  /* 0x1b8735930c0d7824 */ /* 0x000fe400078e02ff */
[----:B------:R-:W-:Y:S02]  /*0680*/  IMAD R14, R14, R11, -0x19ab949c ;  /* 0xe6546b640e0e7424 */ /* 0x000fe400078e020b */
[----:B------:R-:W-:-:S03]  /*0690*/  IMAD R12, R10, -0x3361d2af, RZ ;  /* 0xcc9e2d510a0c7824 */ /* 0x000fc600078e02ff */
[----:B------:R-:W-:Y:S01]  /*06a0*/  LOP3.LUT R14, R15, R14, RZ, 0x3c, !PT ;  /* 0x0000000e0f0e7212 */ /* 0x000fe200078e3cff */
[----:B------:R-:W-:-:S03]  /*06b0*/  IMAD R15, R10, 0x16a88000, RZ ;  /* 0x16a880000a0f7824 */ /* 0x000fc600078e02ff */
[----:B------:R-:W-:Y:S02]  /*06c0*/  SHF.L.W.U32.HI R14, R14, 0xd, R14 ;  /* 0x0000000d0e0e7819 */ /* 0x000fe40000010e0e */
[----:B------:R-:W-:-:S03]  /*06d0*/  LEA.HI R12, R12, R15, RZ, 0xf ;  /* 0x0000000f0c0c7211 */ /* 0x000fc600078f78ff */
[----:B------:R-:W-:-:S05]  /*06e0*/  IMAD R14, R14, R11, -0x19ab949c ;  /* 0xe6546b640e0e7424 */ /* 0x000fca00078e020b */
[----:B------:R-:W-:-:S04]  /*06f0*/  LOP3.LUT R13, R13, R14, RZ, 0x3c, !PT ;  /* 0x0000000e0d0d7212 */ /* 0x000fc800078e3cff */
[----:B------:R-:W-:Y:S01]  /*0700*/  SHF.L.W.U32.HI R10, R13, 0xd, R13 ;  /* 0x0000000d0d0a7819 */ /* 0x000fe20000010e0d */
[----:B------:R-:W-:-:S04]  /*0710*/  IMAD R13, R12, 0x1b873593, RZ ;  /* 0x1b8735930c0d7824 */ /* 0x000fc800078e02ff */
[----:B------:R-:W-:-:S05]  /*0720*/  IMAD R10, R10, R11, -0x19ab949c ;  /* 0xe6546b640a0a7424 */ /* 0x000fca00078e020b */
[----:B------:R-:W-:-:S04]  /*0730*/  LOP3.LUT R10, R13, R10, RZ, 0x3c, !PT ;  /* 0x0000000a0d0a7212 */ /* 0x000fc800078e3cff */
[----:B------:R-:W-:-:S05]  /*0740*/  SHF.L.W.U32.HI R10, R10, 0xd, R10 ;  /* 0x0000000d0a0a7819 */ /* 0x000fca0000010e0a */
[----:B------:R-:W-:Y:S01]  /*0750*/  IMAD R11, R10, R11, -0x19ab949c ;  /* 0xe6546b640a0b7424 */ /* 0x000fe200078e020b */
[----:B------:R-:W-:Y:S06]  /*0760*/  @P1 BRA `(.L_x_7) ;  /* 0xfffffff800e81947 */ /* 0x000fec000383ffff */
.L_x_6:
[----:B------:R-:W-:Y:S05]  /*0770*/  BSYNC.RECONVERGENT B1 ;  /* 0x0000000000017941 */ /* 0x000fea0003800200 */
.L_x_5:
[----:B------:R-:W-:Y:S05]  /*0780*/  @!P0 BRA `(.L_x_4) ;  /* 0x0000000400448947 */ /* 0x000fea0003800000 */
[----:B------:R-:W-:Y:S01]  /*0790*/  ISETP.GE.U32.AND P0, PT, R19, 0x4, PT ;  /* 0x000000041300780c */ /* 0x000fe20003f06070 */
[----:B------:R-:W-:Y:S01]  /*07a0*/  BSSY.RECONVERGENT B1, `(.L_x_8) ;  /* 0x0000028000017945 */ /* 0x000fe20003800200 */
[----:B------:R-:W-:-:S04]  /*07b0*/  LOP3.LUT R14, R6, 0x3, RZ, 0xc0, !PT ;  /* 0x00000003060e7812 */ /* 0x000fc800078ec0ff */
[----:B------:R-:W-:-:S07]  /*07c0*/  ISETP.NE.AND P1, PT, R14, RZ, PT ;  /* 0x000000ff0e00720c */ /* 0x000fce0003f25270 */
[----:B------:R-:W-:Y:S06]  /*07d0*/  @!P0 BRA `(.L_x_9) ;  /* 0x0000000000908947 */ /* 0x000fec0003800000 */
[----:B------:R-:W-:-:S05]  /*07e0*/  IADD3 R12, P0, PT, R2, R7, RZ ;  /* 0x00000007020c7210 */ /* 0x000fca0007f1e0ff */
[----:B------:R-:W-:-:S05]  /*07f0*/  IMAD.X R13, RZ, RZ, R3, P0 ;  /* 0x000000ffff0d7224 */ /* 0x000fca00000e0603 */
[----:B------:R-:W2:Y:S04]  /*0800*/  LDG.E.U8 R5, desc[UR8][R12.64] ;  /* 0x000000080c057981 */ /* 0x000ea8000c1e1100 */
[----:B------:R-:W3:Y:S04]  /*0810*/  LDG.E.U8 R10, desc[UR8][R12.64+0x1] ;  /* 0x000001080c0a7981 */ /* 0x000ee8000c1e1100 */
[----:B------:R0:W4:Y:S04]  /*0820*/  LDG.E.U8 R15, desc[UR8][R12.64+0x2] ;  /* 0x000002080c0f7981 */ /* 0x000128000c1e1100 */
[----:B------:R-:W0:Y:S01]  /*0830*/  LDG.E.U8 R4, desc[UR8][R12.64+0x3] ;  /* 0x000003080c047981 */ /* 0x000e22000c1e1100 */
[----:B------:R-:W-:-:S02]  /*0840*/  VIADD R7, R7, 0x4 ;  /* 0x0000000407077836 */ /* 0x000fc40000000000 */
[C---:B--2---:R-:W-:Y:S02]  /*0850*/  IMAD R8, R5.reuse, -0x3361d2af, RZ ;  /* 0xcc9e2d5105087824 */ /* 0x044fe400078e02ff */
[----:B------:R-:W-:-:S05]  /*0860*/  IMAD R5, R5, 0x16a88000, RZ ;  /* 0x16a8800005057824 */ /* 0x000fca00078e02ff */
[----:B------:R-:W-:-:S05]  /*0870*/  LEA.HI R5, R8, R5, RZ, 0xf ;  /* 0x0000000508057211 */ /* 0x000fca00078f78ff */
[----:B------:R-:W-:Y:S02]  /*0880*/  IMAD R8, R5, 0x1b873593, RZ ;  /* 0x1b87359305087824 */ /* 0x000fe400078e02ff */
[C---:B---3--:R-:W-:Y:S02]  /*0890*/  IMAD R5, R10.reuse, -0x3361d2af, RZ ;  /* 0xcc9e2d510a057824 */ /* 0x048fe400078e02ff */
[----:B------:R-:W-:Y:S01]  /*08a0*/  IMAD R10, R10, 0x16a88000, RZ ;  /* 0x16a880000a0a7824 */ /* 0x000fe200078e02ff */
[----:B------:R-:W-:Y:S01]  /*08b0*/  LOP3.LUT R8, R8, R11, RZ, 0x3c, !PT ;  /* 0x0000000b08087212 */ /* 0x000fe200078e3cff */
[----:B------:R-:W-:Y:S02]  /*08c0*/  IMAD.MOV.U32 R11, RZ, RZ, 0x5 ;  /* 0x00000005ff0b7424 */ /* 0x000fe400078e00ff */
[----:B0-----:R-:W-:Y:S01]  /*08d0*/  IMAD R13, R4, 0x16a88000, RZ ;  /* 0x16a88000040d7824 */ /* 0x001fe200078e02ff */
[----:B------:R-:W-:Y:S01]  /*08e0*/  LEA.HI R5, R5, R10, RZ, 0xf ;  /* 0x0000000a05057211 */ /* 0x000fe200078f78ff */
[C---:B----4-:R-:W-:Y:S01]  /*08f0*/  IMAD R10, R15.reuse, -0x3361d2af, RZ ;  /* 0xcc9e2d510f0a7824 */ /* 0x050fe200078e02ff */
[----:B------:R-:W-:Y:S01]  /*0900*/  SHF.L.W.U32.HI R8, R8, 0xd, R8 ;  /* 0x0000000d08087819 */ /* 0x000fe20000010e08 */
[----:B------:R-:W-:-:S02]  /*0910*/  IMAD R15, R15, 0x16a88000, RZ ;  /* 0x16a880000f0f7824 */ /* 0x000fc400078e02ff */
[----:B------:R-:W-:Y:S02]  /*0920*/  IMAD R5, R5, 0x1b873593, RZ ;  /* 0x1b87359305057824 */ /* 0x000fe400078e02ff */
[----:B------:R-:W-:Y:S01]  /*0930*/  IMAD R8, R8, R11, -0x19ab949c ;  /* 0xe6546b6408087424 */ /* 0x000fe200078e020b */
[----:B------:R-:W-:-:S04]  /*0940*/  LEA.HI R10, R10, R15, RZ, 0xf ;  /* 0x0000000f0a0a7211 */ /* 0x000fc800078f78ff */
[----:B------:R-:W-:-:S04]  /*0950*/  LOP3.LUT R5, R5, R8, RZ, 0x3c, !PT ;  /* 0x0000000805057212 */ /* 0x000fc800078e3cff */
[----:B------:R-:W-:Y:S01]  /*0960*/  SHF.L.W.U32.HI R8, R5, 0xd, R5 ;  /* 0x0000000d05087819 */ /* 0x000fe20000010e05 */
[----:B------:R-:W-:Y:S02]  /*0970*/  IMAD R5, R10, 0x1b873593, RZ ;  /* 0x1b8735930a057824 */ /* 0x000fe400078e02ff */
[----:B------:R-:W-:Y:S02]  /*0980*/  IMAD R10, R4, -0x3361d2af, RZ ;  /* 0xcc9e2d51040a7824 */ /* 0x000fe400078e02ff */
[----:B------:R-:W-:-:S03]  /*0990*/  IMAD R8, R8, R11, -0x19ab949c ;  /* 0xe6546b6408087424 */ /* 0x000fc600078e020b */
[----:B------:R-:W-:Y:S02]  /*09a0*/  LEA.HI R10, R10, R13, RZ, 0xf ;  /* 0x0000000d0a0a7211 */ /* 0x000fe400078f78ff */
[----:B------:R-:W-:-:S04]  /*09b0*/  LOP3.LUT R5, R5, R8, RZ, 0x3c, !PT ;  /* 0x0000000805057212 */ /* 0x000fc800078e3cff */
[----:B------:R-:W-:Y:S01]  /*09c0*/  SHF.L.W.U32.HI R4, R5, 0xd, R5 ;  /* 0x0000000d05047819 */ /* 0x000fe20000010e05 */
[----:B------:R-:W-:-:S04]  /*09d0*/  IMAD R5, R10, 0x1b873593, RZ ;  /* 0x1b8735930a057824 */ /* 0x000fc800078e02ff */
[----:B------:R-:W-:-:S05]  /*09e0*/  IMAD R4, R4, R11, -0x19ab949c ;  /* 0xe6546b6404047424 */ /* 0x000fca00078e020b */
[----:B------:R-:W-:-:S04]  /*09f0*/  LOP3.LUT R4, R5, R4, RZ, 0x3c, !PT ;  /* 0x0000000405047212 */ /* 0x000fc800078e3cff */
[----:B------:R-:W-:-:S05]  /*0a00*/  SHF.L.W.U32.HI R4, R4, 0xd, R4 ;  /* 0x0000000d04047819 */ /* 0x000fca0000010e04 */
[----:B------:R-:W-:-:S07]  /*0a10*/  IMAD R11, R4, R11, -0x19ab949c ;  /* 0xe6546b64040b7424 */ /* 0x000fce00078e020b */
.L_x_9:
[----:B------:R-:W-:Y:S05]  /*0a20*/  BSYNC.RECONVERGENT B1 ;  /* 0x0000000000017941 */ /* 0x000fea0003800200 */
.L_x_8:
[----:B------:R-:W-:Y:S05]  /*0a30*/  @!P1 BRA `(.L_x_4) ;  /* 0x0000000000989947 */ /* 0x000fea0003800000 */
[----:B------:R-:W-:Y:S01]  /*0a40*/  ISETP.NE.AND P0, PT, R14, 0x1, PT ;  /* 0x000000010e00780c */ /* 0x000fe20003f05270 */
[----:B------:R-:W-:Y:S01]  /*0a50*/  BSSY.RECONVERGENT B1, `(.L_x_10) ;  /* 0x0000018000017945 */ /* 0x000fe20003800200 */
[----:B------:R-:W-:-:S04]  /*0a60*/  LOP3.LUT R4, R6, 0x1, RZ, 0xc0, !PT ;  /* 0x0000000106047812 */ /* 0x000fc800078ec0ff */
[----:B------:R-:W-:-:S07]  /*0a70*/  ISETP.NE.U32.AND P1, PT, R4, 0x1, PT ;  /* 0x000000010400780c */ /* 0x000fce0003f25070 */
[----:B------:R-:W-:Y:S06]  /*0a80*/  @!P0 BRA `(.L_x_11) ;  /* 0x0000000000508947 */ /* 0x000fec0003800000 */
[----:B------:R-:W-:-:S05]  /*0a90*/  IADD3 R4, P0, PT, R2, R7, RZ ;  /* 0x0000000702047210 */ /* 0x000fca0007f1e0ff */
[----:B------:R-:W-:-:S05]  /*0aa0*/  IMAD.X R5, RZ, RZ, R3, P0 ;  /* 0x000000ffff057224 */ /* 0x000fca00000e0603 */
[----:B------:R-:W2:Y:S04]  /*0ab0*/  LDG.E.U8 R8, desc[UR8][R4.64] ;  /* 0x0000000804087981 */ /* 0x000ea8000c1e1100 */
[----:B------:R-:W3:Y:S01]  /*0ac0*/  LDG.E.U8 R12, desc[UR8][R4.64+0x1] ;  /* 0x00000108040c7981 */ /* 0x000ee2000c1e1100 */
[----:B------:R-:W-:Y:S02]  /*0ad0*/  VIADD R7, R7, 0x2 ;  /* 0x0000000207077836 */ /* 0x000fe40000000000 */
[C---:B--2---:R-:W-:Y:S02]  /*0ae0*/  IMAD R10, R8.reuse, -0x3361d2af, RZ ;  /* 0xcc9e2d51080a7824 */ /* 0x044fe400078e02ff */
[----:B------:R-:W-:Y:S02]  /*0af0*/  IMAD R13, R8, 0x16a88000, RZ ;  /* 0x16a88000080d7824 */ /* 0x000fe400078e02ff */
[----:B---3--:R-:W-:-:S03]  /*0b00*/  IMAD R8, R12, -0x3361d2af, RZ ;  /* 0xcc9e2d510c087824 */ /* 0x008fc600078e02ff */
[----:B------:R-:W-:Y:S01]  /*0b10*/  LEA.HI R10, R10, R13, RZ, 0xf ;  /* 0x0000000d0a0a7211 */ /* 0x000fe200078f78ff */
[----:B------:R-:W-:-:S04]  /*0b20*/  IMAD R13, R12, 0x16a88000, RZ ;  /* 0x16a880000c0d7824 */ /* 0x000fc800078e02ff */
[----:B------:R-:W-:Y:S01]  /*0b30*/  IMAD R10, R10, 0x1b873593, RZ ;  /* 0x1b8735930a0a7824 */ /* 0x000fe200078e02ff */
[----:B------:R-:W-:-:S04]  /*0b40*/  LEA.HI R8, R8, R13, RZ, 0xf ;  /* 0x0000000d08087211 */ /* 0x000fc800078f78ff */
[----:B------:R-:W-:Y:S01]  /*0b50*/  LOP3.LUT R10, R10, R11, RZ, 0x3c, !PT ;  /* 0x0000000b0a0a7212 */ /* 0x000fe200078e3cff */
[----:B------:R-:W-:Y:S02]  /*0b60*/  HFMA2 R11, -RZ, RZ, 0, 2.98023223876953125e-07 ;  /* 0x00000005ff0b7431 */ /* 0x000fe400000001ff */
[----:B------:R-:W-:Y:S01]  /*0b70*/  IMAD R5, R8, 0x1b873593, RZ ;  /* 0x1b87359308057824 */ /* 0x000fe200078e02ff */
[----:B------:R-:W-:-:S05]  /*0b80*/  SHF.L.W.U32.HI R10, R10, 0xd, R10 ;  /* 0x0000000d0a0a7819 */ /* 0x000fca0000010e0a */
[----:B------:R-:W-:-:S05]  /*0b90*/  IMAD R10, R10, R11, -0x19ab949c ;  /* 0xe6546b640a0a7424 */ /* 0x000fca00078e020b */
[----:B------:R-:W-:-:S04]  /*0ba0*/  LOP3.LUT R5, R5, R10, RZ, 0x3c, !PT ;  /* 0x0000000a05057212 */ /* 0x000fc800078e3cff */
[----:B------:R-:W-:-:S05]  /*0bb0*/  SHF.L.W.U32.HI R4, R5, 0xd, R5 ;  /* 0x0000000d05047819 */ /* 0x000fca0000010e05 */
[----:B------:R-:W-:-:S07]  /*0bc0*/  IMAD R11, R4, R11, -0x19ab949c ;  /* 0xe6546b64040b7424 */ /* 0x000fce00078e020b */
.L_x_11:
[----:B------:R-:W-:Y:S05]  /*0bd0*/  BSYNC.RECONVERGENT B1 ;  /* 0x0000000000017941 */ /* 0x000fea0003800200 */
.L_x_10:
[----:B------:R-:W-:Y:S05]  /*0be0*/  @P1 BRA `(.L_x_4) ;  /* 0x00000000002c1947 */ /* 0x000fea0003800000 */
[----:B------:R-:W-:-:S05]  /*0bf0*/  IADD3 R4, P0, PT, R2, R7, RZ ;  /* 0x0000000702047210 */ /* 0x000fca0007f1e0ff */
[----:B------:R-:W-:-:S05]  /*0c00*/  IMAD.X R5, RZ, RZ, R3, P0 ;  /* 0x000000ffff057224 */ /* 0x000fca00000e0603 */
[----:B------:R-:W2:Y:S02]  /*0c10*/  LDG.E.U8 R4, desc[UR8][R4.64] ;  /* 0x0000000804047981 */ /* 0x000ea4000c1e1100 */
[C---:B--2---:R-:W-:Y:S02]  /*0c20*/  IMAD R7, R4.reuse, -0x3361d2af, RZ ;  /* 0xcc9e2d5104077824 */ /* 0x044fe400078e02ff */
[----:B------:R-:W-:-:S05]  /*0c30*/  IMAD R8, R4, 0x16a88000, RZ ;  /* 0x16a8800004087824 */ /* 0x000fca00078e02ff */
[----:B------:R-:W-:-:S05]  /*0c40*/  LEA.HI R7, R7, R8, RZ, 0xf ;  /* 0x0000000807077211 */ /* 0x000fca00078f78ff */
[----:B------:R-:W-:-:S05]  /*0c50*/  IMAD R8, R7, 0x1b873593, RZ ;  /* 0x1b87359307087824 */ /* 0x000fca00078e02ff */
[----:B------:R-:W-:Y:S01]  /*0c60*/  LOP3.LUT R8, R8, R11, RZ, 0x3c, !PT ;  /* 0x0000000b08087212 */ /* 0x000fe200078e3cff */
[----:B------:R-:W-:-:S03]  /*0c70*/  IMAD.MOV.U32 R11, RZ, RZ, 0x5 ;  /* 0x00000005ff0b7424 */ /* 0x000fc600078e00ff */
[----:B------:R-:W-:-:S05]  /*0c80*/  SHF.L.W.U32.HI R8, R8, 0xd, R8 ;  /* 0x0000000d08087819 */ /* 0x000fca0000010e08 */
[----:B------:R-:W-:-:S07]  /*0c90*/  IMAD R11, R8, R11, -0x19ab949c ;  /* 0xe6546b64080b7424 */ /* 0x000fce00078e020b */
.L_x_4:
[----:B------:R-:W-:Y:S05]  /*0ca0*/  BSYNC.RECONVERGENT B0 ;  /* 0x0000000000007941 */ /* 0x000fea0003800200 */
.L_x_3:
[----:B------:R-:W-:Y:S01]  /*0cb0*/  LOP3.LUT R6, R11, R6, RZ, 0x3c, !PT ;  /* 0x000000060b067212 */ /* 0x000fe200078e3cff */
[----:B------:R-:W-:Y:S01]  /*0cc0*/  BSSY B1, `(.L_x_12) ;  /* 0x000004a000017945 */ /* 0x000fe20003800000 */
[----:B------:R-:W-:Y:S01]  /*0cd0*/  IMAD.MOV.U32 R8, RZ, RZ, RZ ;  /* 0x000000ffff087224 */ /* 0x000fe200078e00ff */
[----:B------:R-:W-:Y:S02]  /*0ce0*/  MOV R7, RZ ;  /* 0x000000ff00077202 */ /* 0x000fe40000000f00 */
[----:B------:R-:W-:-:S04]  /*0cf0*/  SHF.R.U32.HI R5, RZ, 0x10, R6 ;  /* 0x00000010ff057819 */ /* 0x000fc80000011606 */
[----:B------:R-:W-:-:S05]  /*0d00*/  LOP3.LUT R5, R5, R6, RZ, 0x3c, !PT ;  /* 0x0000000605057212 */ /* 0x000fca00078e3cff */
[----:B------:R-:W-:-:S05]  /*0d10*/  IMAD R5, R5, -0x7a143595, RZ ;  /* 0x85ebca6b05057824 */ /* 0x000fca00078e02ff */
[----:B------:R-:W-:-:S04]  /*0d20*/  SHF.R.U32.HI R4, RZ, 0xd, R5 ;  /* 0x0000000dff047819 */ /* 0x000fc80000011605 */
[----:B------:R-:W-:-:S05]  /*0d30*/  LOP3.LUT R4, R4, R5, RZ, 0x3c, !PT ;  /* 0x0000000504047212 */ /* 0x000fca00078e3cff */
[----:B------:R-:W-:-:S05]  /*0d40*/  IMAD R4, R4, -0x3d4d51cb, RZ ;  /* 0xc2b2ae3504047824 */ /* 0x000fca00078e02ff */
[----:B------:R-:W-:-:S04]  /*0d50*/  SHF.R.U32.HI R5, RZ, 0x10, R4 ;  /* 0x00000010ff057819 */ /* 0x000fc80000011604 */
[----:B------:R-:W-:-:S07]  /*0d60*/  LOP3.LUT R6, R5, R4, RZ, 0x3c, !PT ;  /* 0x0000000405067212 */ /* 0x000fce00078e3cff */
.L_x_20:
[----:B0-2---:R-:W0:Y:S01]  /*0d70*/  LDC.64 R10, c[0x0][0x390] ;  /* 0x0000e400ff0a7b82 */ /* 0x005e220000000a00 */
[----:B------:R-:W-:Y:S01]  /*0d80*/  IMAD.IADD R4, R6, 0x1, R8 ;  /* 0x0000000106047824 */ /* 0x000fe200078e0208 */
[----:B------:R-:W-:Y:S05]  /*0d90*/  YIELD ;  /* 0x0000000000007946 */ /* 0x000fea0003800000 */
[----:B------:R-:W-:Y:S01]  /*0da0*/  LOP3.LUT R13, R4, 0x7fff, RZ, 0xc0, !PT ;  /* 0x00007fff040d7812 */ /* 0x000fe200078ec0ff */
[----:B------:R-:W-:Y:S02]  /*0db0*/  IMAD.MOV.U32 R4, RZ, RZ, -0x1 ;  /* 0xffffffffff047424 */ /* 0x000fe400078e00ff */
[----:B------:R-:W-:-:S02]  /*0dc0*/  IMAD.MOV.U32 R5, RZ, RZ, -0x1 ;  /* 0xffffffffff057424 */ /* 0x000fc400078e00ff */
[----:B0-----:R-:W-:-:S05]  /*0dd0*/  IMAD.WIDE.U32 R10, R13, 0x30, R10 ;  /* 0x000000300d0a7825 */ /* 0x001fca00078e000a */
[----:B------:R-:W2:Y:S01]  /*0de0*/  ATOMG.E.CAS.64.STRONG.GPU PT, R4, [R10], R4, R6 ;  /* 0x000000040a0473a9 */ /* 0x000ea200001ee506 */
[----:B------:R-:W-:Y:S01]  /*0df0*/  BSSY.RECONVERGENT B0, `(.L_x_13) ;  /* 0x0000033000007945 */ /* 0x000fe20003800200 */
[----:B--2---:R-:W-:-:S04]  /*0e00*/  ISETP.NE.U32.AND P0, PT, R4, -0x1, PT ;  /* 0xffffffff0400780c */ /* 0x004fc80003f05070 */
[----:B------:R-:W-:-:S13]  /*0e10*/  ISETP.NE.AND.EX P0, PT, R5, -0x1, PT, P0 ;  /* 0xffffffff0500780c */ /* 0x000fda0003f05300 */
[----:B------:R-:W-:Y:S05]  /*0e20*/  @P0 BRA `(.L_x_14) ;  /* 0x0000000000600947 */ /* 0x000fea0003800000 */
[----:B------:R-:W-:Y:S01]  /*0e30*/  HFMA2 R15, -RZ, RZ, 0, 0 ;  /* 0x00000000ff0f7431 */ /* 0x000fe200000001ff */
[----:B------:R-:W-:Y:S06]  /*0e40*/  BSSY.RECONVERGENT B2, `(.L_x_15) ;  /* 0x000000b000027945 */ /* 0x000fec0003800200 */
.L_x_16:
[----:B------:R-:W-:-:S05]  /*0e50*/  IADD3 R4, P0, PT, R2, R15, RZ ;  /* 0x0000000f02047210 */ /* 0x000fca0007f1e0ff */
[----:B------:R-:W-:-:S06]  /*0e60*/  IMAD.X R5, RZ, RZ, R3, P0 ;  /* 0x000000ffff057224 */ /* 0x000fcc00000e0603 */
[----:B------:R-:W2:Y:S01]  /*0e70*/  LDG.E.U8 R5, desc[UR8][R4.64] ;  /* 0x0000000804057981 */ /* 0x000ea2000c1e1100 */
[----:B------:R-:W-:-:S05]  /*0e80*/  IADD3 R12, P0, PT, R10, R15, RZ ;  /* 0x0000000f0a0c7210 */ /* 0x000fca0007f1e0ff */
[----:B------:R-:W-:Y:S01]  /*0e90*/  IMAD.X R13, RZ, RZ, R11, P0 ;  /* 0x000000ffff0d7224 */ /* 0x000fe200000e060b */
[C---:B------:R-:W-:Y:S01]  /*0ea0*/  ISETP.GE.U32.AND P0, PT, R15.reuse, 0x1f, PT ;  /* 0x0000001f0f00780c */ /* 0x040fe20003f06070 */
[----:B------:R-:W-:-:S03]  /*0eb0*/  VIADD R15, R15, 0x1 ;  /* 0x000000010f0f7836 */ /* 0x000fc60000000000 */
[----:B--2---:R0:W-:Y:S01]  /*0ec0*/  STG.E.U8 desc[UR8][R12.64+0x8], R5 ;  /* 0x000008050c007986 */ /* 0x0041e2000c101108 */
[----:B------:R-:W-:-:S13]  /*0ed0*/  ISETP.NE.AND P1, PT, R5, RZ, PT ;  /* 0x000000ff0500720c */ /* 0x000fda0003f25270 */
[----:B0-----:R-:W-:Y:S05]  /*0ee0*/  @!P0 BRA P1, `(.L_x_16) ;  /* 0xfffffffc00d88947 */ /* 0x001fea000083ffff */
[----:B------:R-:W-:Y:S05]  /*0ef0*/  BSYNC.RECONVERGENT B2 ;  /* 0x0000000000027941 */ /* 0x000fea0003800200 */
.L_x_15:
[----:B------:R-:W0:Y:S01]  /*0f00*/  S2R R12, SR_LANEID ;  /* 0x00000000000c7919 */ /* 0x000e220000000000 */
[----:B------:R-:W1:Y:S01]  /*0f10*/  LDC.64 R4, c[0x0][0x398] ;  /* 0x0000e600ff047b82 */ /* 0x000e620000000a00 */
[----:B------:R-:W-:Y:S01]  /*0f20*/  VOTEU.ANY UR6, UPT, PT ;  /* 0x0000000000067886 */ /* 0x000fe200038e0100 */
[----:B------:R-:W-:Y:S01]  /*0f30*/  HFMA2 R15, -RZ, RZ, 0, 5.9604644775390625e-08 ;  /* 0x00000001ff0f7431 */ /* 0x000fe200000001ff */
[----:B------:R-:W-:Y:S02]  /*0f40*/  UFLO.U32 UR7, UR6 ;  /* 0x00000006000772bd */ /* 0x000fe400080e0000 */
[----:B------:R-:W1:Y:S02]  /*0f50*/  POPC R13, UR6 ;  /* 0x00000006000d7d09 */ /* 0x000e640008000000 */
[----:B------:R2:W-:Y:S02]  /*0f60*/  REDG.E.ADD.STRONG.GPU desc[UR8][R10.64+0x28], R15 ;  /* 0x0000280f0a00798e */ /* 0x0005e4000c12e108 */
[----:B0-----:R-:W-:-:S13]  /*0f70*/  ISETP.EQ.U32.AND P0, PT, R12, UR7, PT ;  /* 0x000000070c007c0c */ /* 0x001fda000bf02070 */
[----:B-1----:R2:W-:Y:S01]  /*0f80*/  @P0 REDG.E.ADD.STRONG.GPU desc[UR8][R4.64], R13 ;  /* 0x0000000d0400098e */ /* 0x0025e2000c12e108 */
[----:B------:R-:W-:Y:S01]  /*0f90*/  PLOP3.LUT P0, PT, PT, PT, PT, 0x8, 0x80 ;  /* 0x000000000080781c */ /* 0x000fe20003f0e170 */
[----:B------:R-:W-:-:S12]  /*0fa0*/  BRA `(.L_x_17) ;  /* 0x00000000005c7947 */ /* 0x000fd80003800000 */
.L_x_14:
[----:B------:R-:W-:Y:S02]  /*0fb0*/  ISETP.NE.U32.AND P1, PT, R4, R6, PT ;  /* 0x000000060400720c */ /* 0x000fe40003f25070 */
[----:B------:R-:W-:Y:S02]  /*0fc0*/  PLOP3.LUT P0, PT, PT, PT, PT, 0x80, 0x8 ;  /* 0x000000000008781c */ /* 0x000fe40003f0f070 */
[----:B------:R-:W-:-:S13]  /*0fd0*/  ISETP.NE.AND.EX P1, PT, R5, RZ, PT, P1 ;  /* 0x000000ff0500720c */ /* 0x000fda0003f25310 */
[----:B------:R-:W-:Y:S05]  /*0fe0*/  @P1 BRA `(.L_x_17) ;  /* 0x00000000004c1947 */ /* 0x000fea0003800000 */
[----:B------:R-:W-:Y:S01]  /*0ff0*/  BSSY.RELIABLE B2, `(.L_x_18) ;  /* 0x000000f000027945 */ /* 0x000fe20003800100 */
[----:B------:R-:W-:-:S07]  /*1000*/  IMAD.MOV.U32 R15, RZ, RZ, RZ ;  /* 0x000000ffff0f7224 */ /* 0x000fce00078e00ff */
.L_x_19:
[-C--:B------:R-:W-:Y:S02]  /*1010*/  IADD3 R4, P1, PT, R10, R15.reuse, RZ ;  /* 0x0000000f0a047210 */ /* 0x080fe40007f3e0ff */
[----:B------:R-:W-:-:S03]  /*1020*/  IADD3 R12, P3, PT, R2, R15, RZ ;  /* 0x0000000f020c7210 */ /* 0x000fc60007f7e0ff */
[----:B------:R-:W-:Y:S02]  /*1030*/  IMAD.X R5, RZ, RZ, R11, P1 ;  /* 0x000000ffff057224 */ /* 0x000fe400008e060b */
[----:B------:R-:W-:-:S04]  /*1040*/  IMAD.X R13, RZ, RZ, R3, P3 ;  /* 0x000000ffff0d7224 */ /* 0x000fc800018e0603 */
[----:B------:R-:W2:Y:S04]  /*1050*/  LDG.E.U8 R5, desc[UR8][R4.64+0x8] ;  /* 0x0000080804057981 */ /* 0x000ea8000c1e1100 */
[----:B------:R-:W2:Y:S02]  /*1060*/  LDG.E.U8 R12, desc[UR8][R12.64] ;  /* 0x000000080c0c7981 */ /* 0x000ea4000c1e1100 */
[----:B--2---:R-:W-:-:S13]  /*1070*/  ISETP.NE.AND P1, PT, R5, R12, PT ;  /* 0x0000000c0500720c */ /* 0x004fda0003f25270 */
[----:B------:R-:W-:Y:S05]  /*1080*/  @P1 BREAK.RELIABLE B2 ;  /* 0x0000000000021942 */ /* 0x000fea0003800100 */
[----:B------:R-:W-:Y:S05]  /*1090*/  @P1 BRA `(.L_x_17) ;  /* 0x0000000000201947 */ /* 0x000fea0003800000 */
[----:B------:R-:W-:Y:S02]  /*10a0*/  ISETP.NE.AND P3, PT, R5, RZ, PT ;  /* 0x000000ff0500720c */ /* 0x000fe40003f65270 */
[C---:B------:R-:W-:Y:S02]  /*10b0*/  ISETP.GE.U32.AND P1, PT, R15.reuse, 0x1f, PT ;  /* 0x0000001f0f00780c */ /* 0x040fe40003f26070 */
[----:B------:R-:W-:-:S11]  /*10c0*/  IADD3 R15, PT, PT, R15, 0x1, RZ ;  /* 0x000000010f0f7810 */ /* 0x000fd60007ffe0ff */
[----:B------:R-:W-:Y:S05]  /*10d0*/  @!P1 BRA P3, `(.L_x_19) ;  /* 0xfffffffc00cc9947 */ /* 0x000fea000183ffff */
[----:B------:R-:W-:Y:S05]  /*10e0*/  BSYNC.RELIABLE B2 ;  /* 0x0000000000027941 */ /* 0x000fea0003800100 */
.L_x_18:
[----:B------:R-:W-:-:S05]  /*10f0*/  IMAD.MOV.U32 R5, RZ, RZ, 0x1 ;  /* 0x00000001ff057424 */ /* 0x000fca00078e00ff */
[----:B------:R0:W-:Y:S01]  /*1100*/  REDG.E.ADD.STRONG.GPU desc[UR8][R10.64+0x28], R5 ;  /* 0x000028050a00798e */ /* 0x0001e2000c12e108 */
[----:B------:R-:W-:-:S13]  /*1110*/  PLOP3.LUT P0, PT, PT, PT, PT, 0x8, 0x80 ;  /* 0x000000000080781c */ /* 0x000fda0003f0e170 */
.L_x_17:
[----:B------:R-:W-:Y:S05]  /*1120*/  BSYNC.RECONVERGENT B0 ;  /* 0x0000000000007941 */ /* 0x000fea0003800200 */
.L_x_13:
[C---:B------:R-:W-:Y:S01]  /*1130*/  ISETP.LT.U32.AND P1, PT, R8.reuse, 0xff, PT ;  /* 0x000000ff0800780c */ /* 0x040fe20003f21070 */
[----:B------:R-:W-:-:S12]  /*1140*/  VIADD R8, R8, 0x1 ;  /* 0x0000000108087836 */ /* 0x000fd80000000000 */
[----:B------:R-:W-:Y:S05]  /*1150*/  @P0 BRA P1, `(.L_x_20) ;  /* 0xfffffffc00040947 */ /* 0x000fea000083ffff */
[----:B------:R-:W-:Y:S05]  /*1160*/  BSYNC B1 ;  /* 0x0000000000017941 */ /* 0x000fea0003800000 */
.L_x_12:
[----:B------:R-:W-:Y:S05]  /*1170*/  @!P2 BRA `(.L_x_21) ;  /* 0xffffffec00d8a947 */ /* 0x000fea000383ffff */
[----:B------:R-:W-:Y:S05]  /*1180*/  EXIT ;  /* 0x000000000000794d */ /* 0x000fea0003800000 */
.L_x_22:
        /* <DEDUP_REMOVED lines=15> */
.L_x_63:


//--------------------- .text._Z13process_wordsPciPiiP9WordCountS0_i --------------------------
	.section	.text._Z13process_wordsPciPiiP9WordCountS0_i,"ax",@progbits
	.align	128
        .global         _Z13process_wordsPciPiiP9WordCountS0_i
        .type           _Z13process_wordsPciPiiP9WordCountS0_i,@function
        .size           _Z13process_wordsPciPiiP9WordCountS0_i,(.L_x_64 - _Z13process_wordsPciPiiP9WordCountS0_i)
        .other          _Z13process_wordsPciPiiP9WordCountS0_i,@"STO_CUDA_ENTRY STV_DEFAULT"
_Z13process_wordsPciPiiP9WordCountS0_i:
.text._Z13process_wordsPciPiiP9WordCountS0_i:
[----:B------:R-:W0:Y:S01]  /*0000*/  LDC R1, c[0x0][0x37c] ;  /* 0x0000df00ff017b82 */ /* 0x000e220000000800 */
[----:B------:R-:W1:Y:S07]  /*0010*/  S2R R0, SR_TID.X ;  /* 0x0000000000007919 */ /* 0x000e6e0000002100 */
[----:B------:R-:W1:Y:S01]  /*0020*/  S2UR UR4, SR_CTAID.X ;  /* 0x00000000000479c3 */ /* 0x000e620000002500 */
[----:B------:R-:W2:Y:S01]  /*0030*/  LDCU UR5, c[0x0][0x398] ;  /* 0x00007300ff0577ac */ /* 0x000ea20008000800 */
[----:B0-----:R-:W-:-:S06]  /*0040*/  VIADD R1, R1, 0xffffffe0 ;  /* 0xffffffe001017836 */ /* 0x001fcc0000000000 */
[----:B------:R-:W1:Y:S02]  /*0050*/  LDC R3, c[0x0][0x360] ;  /* 0x0000d800ff037b82 */ /* 0x000e640000000800 */
[----:B-1----:R-:W-:-:S05]  /*0060*/  IMAD R3, R3, UR4, R0 ;  /* 0x0000000403037c24 */ /* 0x002fca000f8e0200 */
[----:B--2---:R-:W-:-:S13]  /*0070*/  ISETP.GE.AND P0, PT, R3, UR5, PT ;  /* 0x0000000503007c0c */ /* 0x004fda000bf06270 */
[----:B------:R-:W-:Y:S05]  /*0080*/  @P0 EXIT ;  /* 0x000000000000094d */ /* 0x000fea0003800000 */
[----:B------:R-:W0:Y:S01]  /*0090*/  LDC.64 R6, c[0x0][0x390] ;  /* 0x0000e400ff067b82 */ /* 0x000e220000000a00 */
[----:B------:R-:W1:Y:S01]  /*00a0*/  LDCU.64 UR4, c[0x0][0x358] ;  /* 0x00006b00ff0477ac */ /* 0x000e620008000a00 */
[----:B------:R-:W2:Y:S01]  /*00b0*/  LDCU UR6, c[0x0][0x388] ;  /* 0x00007100ff0677ac */ /* 0x000ea20008000800 */
[----:B------:R-:W3:Y:S01]  /*00c0*/  LDCU.64 UR8, c[0x0][0x380] ;  /* 0x00007000ff0877ac */ /* 0x000ee20008000a00 */
[----:B0-----:R-:W-:-:S06]  /*00d0*/  IMAD.WIDE R6, R3, 0x4, R6 ;  /* 0x0000000403067825 */ /* 0x001fcc00078e0206 */
[----:B-1----:R0:W5:Y:S01]  /*00e0*/  LDG.E R6, desc[UR4][R6.64] ;  /* 0x0000000406067981 */ /* 0x002162000c1e1900 */
[----:B------:R-:W-:Y:S01]  /*00f0*/  BSSY.RECONVERGENT B0, `(.L_x_23) ;  /* 0x0000025000007945 */ /* 0x000fe20003800200 */
[----:B------:R-:W-:Y:S02]  /*0100*/  IMAD.MOV.U32 R5, RZ, RZ, RZ ;  /* 0x000000ffff057224 */ /* 0x000fe400078e00ff */
[----:B------:R-:W-:Y:S02]  /*0110*/  IMAD.MOV.U32 R9, RZ, RZ, 0x1 ;  /* 0x00000001ff097424 */ /* 0x000fe400078e00ff */
[----:B--23--:R-:W-:-:S07]  /*0120*/  IMAD.MOV.U32 R10, RZ, RZ, RZ ;  /* 0x000000ffff0a7224 */ /* 0x00cfce00078e00ff */
.L_x_26:
[--C-:B0----5:R-:W-:Y:S01]  /*0130*/  IMAD.IADD R7, R6, 0x1, R5.reuse ;  /* 0x0000000106077824 */ /* 0x121fe200078e0205 */
[----:B------:R-:W-:Y:S01]  /*0140*/  BSSY.RECONVERGENT B1, `(.L_x_24) ;  /* 0x000001b000017945 */ /* 0x000fe20003800200 */
[----:B------:R-:W-:Y:S01]  /*0150*/  IMAD.MOV.U32 R0, RZ, RZ, R5 ;  /* 0x000000ffff007224 */ /* 0x000fe200078e0005 */
[----:B------:R-:W-:Y:S01]  /*0160*/  PLOP3.LUT P3, PT, PT, PT, PT, 0x8, 0x80 ;  /* 0x000000000080781c */ /* 0x000fe20003f6e170 */
[----:B------:R-:W-:Y:S01]  /*0170*/  IMAD.MOV.U32 R3, RZ, RZ, R9 ;  /* 0x000000ffff037224 */ /* 0x000fe200078e0009 */
[----:B------:R-:W-:Y:S01]  /*0180*/  ISETP.GE.AND P0, PT, R7, UR6, PT ;  /* 0x0000000607007c0c */ /* 0x000fe2000bf06270 */
[----:B------:R-:W-:Y:S01]  /*0190*/  VIADD R2, R5, 0x1 ;  /* 0x0000000105027836 */ /* 0x000fe20000000000 */
[----:B------:R-:W-:Y:S02]  /*01a0*/  ISETP.LT.U32.AND P1, PT, R0, 0x1f, PT ;  /* 0x0000001f0000780c */ /* 0x000fe40003f21070 */
[----:B------:R-:W-:-:S09]  /*01b0*/  IADD3 R9, P2, PT, R9, 0x1, RZ ;  /* 0x0000000109097810 */ /* 0x000fd20007f5e0ff */
[----:B------:R-:W-:Y:S05]  /*01c0*/  @P0 BRA `(.L_x_25) ;  /* 0x0000000000480947 */ /* 0x000fea0003800000 */
[----:B------:R-:W-:-:S04]  /*01d0*/  IADD3 R4, P0, PT, R7, UR8, RZ ;  /* 0x0000000807047c10 */ /* 0x000fc8000ff1e0ff */
[----:B------:R-:W-:-:S05]  /*01e0*/  LEA.HI.X.SX32 R5, R7, UR9, 0x1, P0 ;  /* 0x0000000907057c11 */ /* 0x000fca00080f0eff */
[----:B------:R-:W2:Y:S01]  /*01f0*/  LDG.E.U8 R4, desc[UR4][R4.64] ;  /* 0x0000000404047981 */ /* 0x000ea2000c1e1100 */
[----:B------:R-:W-:-:S05]  /*0200*/  IMAD.MOV.U32 R11, RZ, RZ, 0x1 ;  /* 0x00000001ff0b7424 */ /* 0x000fca00078e00ff */
[CC--:B--2---:R-:W-:Y:S02]  /*0210*/  SHF.L.U32 R7, R11.reuse, R4.reuse, RZ ;  /* 0x000000040b077219 */ /* 0x0c4fe400000006ff */
[----:B------:R-:W-:Y:S02]  /*0220*/  SHF.L.U64.HI R8, R11, R4, RZ ;  /* 0x000000040b087219 */ /* 0x000fe400000102ff */
[----:B------:R-:W-:Y:S02]  /*0230*/  LOP3.LUT P0, RZ, R7, 0x2600, RZ, 0xc0, !PT ;  /* 0x0000260007ff7812 */ /* 0x000fe4000780c0ff */
[----:B------:R-:W-:Y:S02]  /*0240*/  ISETP.LE.U32.AND P4, PT, R4, 0x3f, PT ;  /* 0x0000003f0400780c */ /* 0x000fe40003f83070 */
[----:B------:R-:W-:-:S13]  /*0250*/  LOP3.LUT P0, RZ, R8, 0xdc007387, RZ, 0xc0, P0 ;  /* 0xdc00738708ff7812 */ /* 0x000fda000000c0ff */
[----:B------:R-:W-:Y:S05]  /*0260*/  @P0 BRA P4, `(.L_x_25) ;  /* 0x0000000000200947 */ /* 0x000fea0002000000 */
[----:B------:R-:W-:-:S05]  /*0270*/  VIADD R4, R4, 0xffffffa5 ;  /* 0xffffffa504047836 */ /* 0x000fca0000000000 */
[----:B------:R-:W-:-:S04]  /*0280*/  LOP3.LUT R4, R4, 0xffff, RZ, 0xc0, !PT ;  /* 0x0000ffff04047812 */ /* 0x000fc800078ec0ff */
[CC--:B------:R-:W-:Y:S02]  /*0290*/  SHF.L.U32 R7, R11.reuse, R4.reuse, RZ ;  /* 0x000000040b077219 */ /* 0x0c0fe400000006ff */
[----:B------:R-:W-:Y:S02]  /*02a0*/  SHF.L.U64.HI R5, R11, R4, RZ ;  /* 0x000000040b057219 */ /* 0x000fe400000102ff */
[----:B------:R-:W-:-:S04]  /*02b0*/  LOP3.LUT P0, RZ, R7, 0x7, RZ, 0xc0, !PT ;  /* 0x0000000707ff7812 */ /* 0x000fc8000780c0ff */
[----:B------:R-:W-:-:S04]  /*02c0*/  LOP3.LUT P0, RZ, R5, 0x5, RZ, 0xc0, P0 ;  /* 0x0000000505ff7812 */ /* 0x000fc8000000c0ff */
[----:B------:R-:W-:-:S13]  /*02d0*/  ISETP.LE.U32.AND P0, PT, R4, 0x22, P0 ;  /* 0x000000220400780c */ /* 0x000fda0000703070 */
[----:B------:R-:W-:-:S13]  /*02e0*/  @!P0 PLOP3.LUT P3, PT, PT, PT, PT, 0x80, 0x8 ;  /* 0x000000000008881c */ /* 0x000fda0003f6f070 */
.L_x_25:
[----:B------:R-:W-:Y:S05]  /*02f0*/  BSYNC.RECONVERGENT B1 ;  /* 0x0000000000017941 */ /* 0x000fea0003800200 */
.L_x_24:
[----:B------:R-:W-:Y:S02]  /*0300*/  IMAD.MOV.U32 R4, RZ, RZ, R10 ;  /* 0x000000ffff047224 */ /* 0x000fe400078e000a */
[----:B------:R-:W-:Y:S02]  /*0310*/  IMAD.MOV.U32 R5, RZ, RZ, R2 ;  /* 0x000000ffff057224 */ /* 0x000fe400078e0002 */
[----:B------:R-:W-:Y:S01]  /*0320*/  IMAD.X R10, RZ, RZ, R10, P2 ;  /* 0x000000ffff0a7224 */ /* 0x000fe200010e060a */
[----:B------:R-:W-:Y:S06]  /*0330*/  @P3 BRA P1, `(.L_x_26) ;  /* 0xfffffffc007c3947 */ /* 0x000fec000083ffff */
[----:B------:R-:W-:Y:S05]  /*0340*/  BSYNC.RECONVERGENT B0 ;  /* 0x0000000000007941 */ /* 0x000fea0003800200 */
.L_x_23:
[----:B------:R-:W-:-:S13]  /*0350*/  ISETP.NE.AND P0, PT, R0, RZ, PT ;  /* 0x000000ff0000720c */ /* 0x000fda0003f05270 */
[----:B------:R-:W-:Y:S05]  /*0360*/  @!P0 EXIT ;  /* 0x000000000000894d */ /* 0x000fea0003800000 */
[C---:B------:R-:W-:Y:S01]  /*0370*/  ISETP.GE.U32.AND P1, PT, R0.reuse, 0x4, PT ;  /* 0x000000040000780c */ /* 0x040fe20003f26070 */
[----:B------:R-:W0:Y:S01]  /*0380*/  LDCU.64 UR8, c[0x0][0x380] ;  /* 0x00007000ff0877ac */ /* 0x000e220008000a00 */
[----:B------:R-:W-:Y:S01]  /*0390*/  BSSY.RECONVERGENT B0, `(.L_x_27) ;  /* 0x000002e000007945 */ /* 0x000fe20003800200 */
[----:B------:R-:W-:Y:S01]  /*03a0*/  LOP3.LUT P0, R10, R0, 0x3, RZ, 0xc0, !PT ;  /* 0x00000003000a7812 */ /* 0x000fe2000780c0ff */
[----:B------:R-:W-:Y:S01]  /*03b0*/  IMAD.MOV.U32 R2, RZ, RZ, RZ ;  /* 0x000000ffff027224 */ /* 0x000fe200078e00ff */
[----:B------:R-:W1:Y:S01]  /*03c0*/  LDCU.64 UR6, c[0x0][0x380] ;  /* 0x00007000ff0677ac */ /* 0x000e620008000a00 */
[----:B------:R-:W-:-:S07]  /*03d0*/  IMAD.IADD R7, R1, 0x1, R0 ;  /* 0x0000000101077824 */ /* 0x000fce00078e0200 */
[----:B------:R-:W-:Y:S05]  /*03e0*/  @!P1 BRA `(.L_x_28) ;  /* 0x0000000000a09947 */ /* 0x000fea0003800000 */
[C---:B------:R-:W-:Y:S01]  /*03f0*/  LOP3.LUT R8, R0.reuse, 0xfffffffc, RZ, 0xc0, !PT ;  /* 0xfffffffc00087812 */ /* 0x040fe200078ec0ff */
[----:B------:R-:W-:Y:S01]  /*0400*/  VIADD R12, R1, 0x3 ;  /* 0x00000003010c7836 */ /* 0x000fe20000000000 */
[----:B------:R-:W-:Y:S01]  /*0410*/  LOP3.LUT R2, R0, 0x7ffffffc, RZ, 0xc0, !PT ;  /* 0x7ffffffc00027812 */ /* 0x000fe200078ec0ff */
[----:B------:R-:W-:Y:S02]  /*0420*/  IMAD.MOV.U32 R11, RZ, RZ, R6 ;  /* 0x000000ffff0b7224 */ /* 0x000fe400078e0006 */
[----:B------:R-:W-:-:S07]  /*0430*/  IMAD.MOV R13, RZ, RZ, -R8 ;  /* 0x000000ffff0d7224 */ /* 0x000fce00078e0a08 */
.L_x_29:
[----:B-1----:R-:W-:-:S04]  /*0440*/  IADD3.X R8, P1, PT, R11, UR6, RZ, PT, !PT ;  /* 0x000000060b087c10 */ /* 0x002fc8000bf3e4ff */
[----:B------:R-:W-:-:S05]  /*0450*/  LEA.HI.X.SX32 R9, R11, UR7, 0x1, P1 ;  /* 0x000000070b097c11 */ /* 0x000fca00088f0eff */
[----:B------:R-:W2:Y:S04]  /*0460*/  LDG.E.U8 R21, desc[UR4][R8.64+-0x1] ;  /* 0xffffff0408157981 */ /* 0x000ea8000c1e1100 */
[----:B------:R-:W3:Y:S04]  /*0470*/  LDG.E.U8 R23, desc[UR4][R8.64] ;  /* 0x0000000408177981 */ /* 0x000ee8000c1e1100 */
[----:B------:R-:W4:Y:S04]  /*0480*/  LDG.E.U8 R25, desc[UR4][R8.64+0x1] ;  /* 0x0000010408197981 */ /* 0x000f28000c1e1100 */
[----:B------:R-:W5:Y:S01]  /*0490*/  LDG.E.U8 R27, desc[UR4][R8.64+0x2] ;  /* 0x00000204081b7981 */ /* 0x000f62000c1e1100 */
[----:B------:R-:W-:-:S02]  /*04a0*/  VIADD R13, R13, 0x4 ;  /* 0x000000040d0d7836 */ /* 0x000fc40000000000 */
[----:B------:R-:W-:Y:S02]  /*04b0*/  VIADD R11, R11, 0x4 ;  /* 0x000000040b0b7836 */ /* 0x000fe40000000000 */
[----:B--2---:R-:W-:Y:S02]  /*04c0*/  VIADD R14, R21, 0xffffffbf ;  /* 0xffffffbf150e7836 */ /* 0x004fe40000000000 */
[----:B---3--:R-:W-:-:S03]  /*04d0*/  VIADD R15, R23, 0xffffffbf ;  /* 0xffffffbf170f7836 */ /* 0x008fc60000000000 */
[----:B------:R-:W-:-:S04]  /*04e0*/  LOP3.LUT R14, R14, 0xff, RZ, 0xc0, !PT ;  /* 0x000000ff0e0e7812 */ /* 0x000fc800078ec0ff */
[----:B------:R-:W-:Y:S01]  /*04f0*/  ISETP.GT.U32.AND P1, PT, R14, 0x19, PT ;  /* 0x000000190e00780c */ /* 0x000fe20003f24070 */
[----:B----4-:R-:W-:Y:S01]  /*0500*/  VIADD R14, R25, 0xffffffbf ;  /* 0xffffffbf190e7836 */ /* 0x010fe20000000000 */
[----:B------:R-:W-:Y:S01]  /*0510*/  LOP3.LUT R15, R15, 0xff, RZ, 0xc0, !PT ;  /* 0x000000ff0f0f7812 */ /* 0x000fe200078ec0ff */
[----:B-----5:R-:W-:-:S03]  /*0520*/  VIADD R16, R27, 0xffffffbf ;  /* 0xffffffbf1b107836 */ /* 0x020fc60000000000 */
[----:B------:R-:W-:Y:S02]  /*0530*/  LOP3.LUT R14, R14, 0xff, RZ, 0xc0, !PT ;  /* 0x000000ff0e0e7812 */ /* 0x000fe400078ec0ff */
[----:B------:R-:W-:Y:S02]  /*0540*/  ISETP.GE.U32.AND P2, PT, R15, 0x1a, PT ;  /* 0x0000001a0f00780c */ /* 0x000fe40003f46070 */
[----:B------:R-:W-:Y:S02]  /*0550*/  LOP3.LUT R16, R16, 0xff, RZ, 0xc0, !PT ;  /* 0x000000ff10107812 */ /* 0x000fe400078ec0ff */
[----:B------:R-:W-:Y:S01]  /*0560*/  ISETP.GE.U32.AND P3, PT, R14, 0x1a, PT ;  /* 0x0000001a0e00780c */ /* 0x000fe20003f66070 */
[----:B------:R-:W-:Y:S01]  /*0570*/  @!P1 VIADD R9, R21, 0x20 ;  /* 0x0000002015099836 */ /* 0x000fe20000000000 */
[----:B------:R-:W-:-:S04]  /*0580*/  ISETP.GE.U32.AND P4, PT, R16, 0x1a, PT ;  /* 0x0000001a1000780c */ /* 0x000fc80003f86070 */
[----:B------:R-:W-:Y:S03]  /*0590*/  @!P1 STL.U8 [R12+-0x3], R9 ;  /* 0xfffffd090c009387 */ /* 0x000fe60000100000 */
[----:B------:R-:W-:Y:S01]  /*05a0*/  @!P2 VIADD R15, R23, 0x20 ;  /* 0x00000020170fa836 */ /* 0x000fe20000000000 */
[----:B------:R-:W-:Y:S01]  /*05b0*/  @P1 STL.U8 [R12+-0x3], R21 ;  /* 0xfffffd150c001387 */ /* 0x000fe20000100000 */
[----:B------:R-:W-:Y:S02]  /*05c0*/  ISETP.NE.AND P1, PT, R13, RZ, PT ;  /* 0x000000ff0d00720c */ /* 0x000fe40003f25270 */
[----:B------:R-:W-:Y:S01]  /*05d0*/  @!P3 VIADD R17, R25, 0x20 ;  /* 0x000000201911b836 */ /* 0x000fe20000000000 */
[----:B------:R-:W-:Y:S01]  /*05e0*/  @P2 STL.U8 [R12+-0x2], R23 ;  /* 0xfffffe170c002387 */ /* 0x000fe20000100000 */
[----:B------:R-:W-:-:S03]  /*05f0*/  @!P4 VIADD R19, R27, 0x20 ;  /* 0x000000201b13c836 */ /* 0x000fc60000000000 */
[----:B------:R-:W-:Y:S04]  /*0600*/  @!P2 STL.U8 [R12+-0x2], R15 ;  /* 0xfffffe0f0c00a387 */ /* 0x000fe80000100000 */
[----:B------:R-:W-:Y:S04]  /*0610*/  @P3 STL.U8 [R12+-0x1], R25 ;  /* 0xffffff190c003387 */ /* 0x000fe80000100000 */
[----:B------:R-:W-:Y:S04]  /*0620*/  @!P3 STL.U8 [R12+-0x1], R17 ;  /* 0xffffff110c00b387 */ /* 0x000fe80000100000 */
[----:B------:R-:W-:Y:S04]  /*0630*/  @P4 STL.U8 [R12], R27 ;  /* 0x0000001b0c004387 */ /* 0x000fe80000100000 */
[----:B------:R1:W-:Y:S02]  /*0640*/  @!P4 STL.U8 [R12], R19 ;  /* 0x000000130c00c387 */ /* 0x0003e40000100000 */
[----:B-1----:R-:W-:Y:S01]  /*0650*/  VIADD R12, R12, 0x4 ;  /* 0x000000040c0c7836 */ /* 0x002fe20000000000 */
[----:B------:R-:W-:Y:S06]  /*0660*/  @P1 BRA `(.L_x_29) ;  /* 0xfffffffc00741947 */ /* 0x000fec000383ffff */
.L_x_28:
[----:B01----:R-:W-:Y:S05]  /*0670*/  BSYNC.RECONVERGENT B0 ;  /* 0x0000000000007941 */ /* 0x003fea0003800200 */
.L_x_27:
[----:B------:R-:W-:Y:S04]  /*0680*/  BSSY.RECONVERGENT B0, `(.L_x_30) ;  /* 0x0000013000007945 */ /* 0x000fe80003800200 */
[----:B------:R-:W-:Y:S05]  /*0690*/  @!P0 BRA `(.L_x_31) ;  /* 0x0000000000448947 */ /* 0x000fea0003800000 */
[----:B------:R-:W-:Y:S02]  /*06a0*/  IMAD.MOV R10, RZ, RZ, -R10 ;  /* 0x000000ffff0a7224 */ /* 0x000fe400078e0a0a */
[--C-:B------:R-:W-:Y:S02]  /*06b0*/  IMAD.IADD R6, R6, 0x1, R2.reuse ;  /* 0x0000000106067824 */ /* 0x100fe400078e0202 */
[----:B------:R-:W-:-:S07]  /*06c0*/  IMAD.IADD R11, R1, 0x1, R2 ;  /* 0x00000001010b7824 */ /* 0x000fce00078e0202 */
.L_x_32:
[----:B------:R-:W-:-:S04]  /*06d0*/  IADD3 R8, P0, PT, R6, UR8, RZ ;  /* 0x0000000806087c10 */ /* 0x000fc8000ff1e0ff */
[----:B------:R-:W-:-:S05]  /*06e0*/  LEA.HI.X.SX32 R9, R6, UR9, 0x1, P0 ;  /* 0x0000000906097c11 */ /* 0x000fca00080f0eff */
[----:B------:R-:W2:Y:S01]  /*06f0*/  LDG.E.U8 R8, desc[UR4][R8.64] ;  /* 0x0000000408087981 */ /* 0x000ea2000c1e1100 */
[----:B------:R-:W-:Y:S02]  /*0700*/  VIADD R10, R10, 0x1 ;  /* 0x000000010a0a7836 */ /* 0x000fe40000000000 */
[----:B------:R-:W-:Y:S02]  /*0710*/  VIADD R6, R6, 0x1 ;  /* 0x0000000106067836 */ /* 0x000fe40000000000 */
[----:B--2---:R-:W-:-:S05]  /*0720*/  VIADD R2, R8, 0xffffffbf ;  /* 0xffffffbf08027836 */ /* 0x004fca0000000000 */
[----:B------:R-:W-:-:S04]  /*0730*/  LOP3.LUT R2, R2, 0xff, RZ, 0xc0, !PT ;  /* 0x000000ff02027812 */ /* 0x000fc800078ec0ff */
[----:B------:R-:W-:-:S13]  /*0740*/  ISETP.GE.U32.AND P0, PT, R2, 0x1a, PT ;  /* 0x0000001a0200780c */ /* 0x000fda0003f06070 */
[----:B------:R-:W-:Y:S01]  /*0750*/  @!P0 VIADD R2, R8, 0x20 ;  /* 0x0000002008028836 */ /* 0x000fe20000000000 */
[----:B------:R-:W-:Y:S04]  /*0760*/  @P0 STL.U8 [R11], R8 ;  /* 0x000000080b000387 */ /* 0x000fe80000100000 */
[----:B------:R0:W-:Y:S01]  /*0770*/  @!P0 STL.U8 [R11], R2 ;  /* 0x000000020b008387 */ /* 0x0001e20000100000 */
[----:B------:R-:W-:Y:S01]  /*0780*/  ISETP.NE.AND P0, PT, R10, RZ, PT ;  /* 0x000000ff0a00720c */ /* 0x000fe20003f05270 */
[----:B0-----:R-:W-:-:S12]  /*0790*/  VIADD R11, R11, 0x1 ;  /* 0x000000010b0b7836 */ /* 0x001fd80000000000 */
[----:B------:R-:W-:Y:S05]  /*07a0*/  @P0 BRA `(.L_x_32) ;  /* 0xfffffffc00c80947 */ /* 0x000fea000383ffff */
.L_x_31:
[----:B------:R-:W-:Y:S05]  /*07b0*/  BSYNC.RECONVERGENT B0 ;  /* 0x0000000000007941 */ /* 0x000fea0003800200 */
.L_x_30:
[----:B------:R0:W-:Y:S01]  /*07c0*/  STL.U8 [R7], RZ ;  /* 0x000000ff07007387 */ /* 0x0001e20000100000 */
[----:B------:R-:W-:Y:S01]  /*07d0*/  BSSY.RECONVERGENT B0, `(.L_x_33) ;  /* 0x0000010000007945 */ /* 0x000fe20003800200 */
[----:B------:R-:W-:-:S07]  /*07e0*/  IMAD.MOV.U32 R2, RZ, RZ, RZ ;  /* 0x000000ffff027224 */ /* 0x000fce00078e00ff */
.L_x_34:
[----:B------:R-:W-:-:S06]  /*07f0*/  IMAD.IADD R6, R1, 0x1, R2 ;  /* 0x0000000101067824 */ /* 0x000fcc00078e0202 */
[----:B------:R-:W0:Y:S01]  /*0800*/  LDL.U8 R6, [R6] ;  /* 0x0000000006067983 */ /* 0x000e220000100000 */
[----:B------:R-:W-:-:S05]  /*0810*/  VIADD R2, R2, 0x1 ;  /* 0x0000000102027836 */ /* 0x000fca0000000000 */
[----:B------:R-:W-:Y:S02]  /*0820*/  ISETP.NE.AND P1, PT, R2, R0, PT ;  /* 0x000000000200720c */ /* 0x000fe40003f25270 */
[C---:B0-----:R-:W-:Y:S01]  /*0830*/  LOP3.LUT R7, R6.reuse, 0xdf, RZ, 0xc0, !PT ;  /* 0x000000df06077812 */ /* 0x041fe200078ec0ff */
[C---:B------:R-:W-:Y:S01]  /*0840*/  VIADD R8, R6.reuse, 0xffffffc6 ;  /* 0xffffffc606087836 */ /* 0x040fe20000000000 */
[----:B------:R-:W-:-:S03]  /*0850*/  ISETP.NE.AND P2, PT, R6, 0x5f, PT ;  /* 0x0000005f0600780c */ /* 0x000fc60003f45270 */
[----:B------:R-:W-:Y:S01]  /*0860*/  VIADD R7, R7, 0xffffffa5 ;  /* 0xffffffa507077836 */ /* 0x000fe20000000000 */
[----:B------:R-:W-:-:S04]  /*0870*/  LOP3.LUT R8, R8, 0xff, RZ, 0xc0, !PT ;  /* 0x000000ff08087812 */ /* 0x000fc800078ec0ff */
[----:B------:R-:W-:-:S04]  /*0880*/  LOP3.LUT R7, R7, 0xff, RZ, 0xc0, !PT ;  /* 0x000000ff07077812 */ /* 0x000fc800078ec0ff */
[----:B------:R-:W-:-:S04]  /*0890*/  ISETP.GE.U32.AND P0, PT, R7, 0xe6, PT ;  /* 0x000000e60700780c */ /* 0x000fc80003f06070 */
[----:B------:R-:W-:-:S13]  /*08a0*/  ISETP.LT.U32.AND P0, PT, R8, 0xf6, !P0 ;  /* 0x000000f60800780c */ /* 0x000fda0004701070 */
[----:B------:R-:W-:Y:S05]  /*08b0*/  @P0 EXIT P2 ;  /* 0x000000000000094d */ /* 0x000fea0001000000 */
[----:B------:R-:W-:Y:S05]  /*08c0*/  @P1 BRA `(.L_x_34) ;  /* 0xfffffffc00c81947 */ /* 0x000fea000383ffff */
[----:B------:R-:W-:Y:S05]  /*08d0*/  BSYNC.RECONVERGENT B0 ;  /* 0x0000000000007941 */ /* 0x000fea0003800200 */
.L_x_33:
[----:B------:R-:W-:-:S13]  /*08e0*/  ISETP.GE.U32.AND P0, PT, R0, 0x3, PT ;  /* 0x000000030000780c */ /* 0x000fda0003f06070 */
[----:B------:R-:W-:Y:S05]  /*08f0*/  @!P0 EXIT ;  /* 0x000000000000894d */ /* 0x000fea0003800000 */
[----:B------:R-:W-:Y:S01]  /*0900*/  BSSY.RECONVERGENT B0, `(.L_x_35) ;  /* 0x0000014000007945 */ /* 0x000fe20003800200 */
[----:B------:R-:W-:-:S07]  /*0910*/  IMAD.MOV.U32 R2, RZ, RZ, RZ ;  /* 0x000000ffff027224 */ /* 0x000fce00078e00ff */
.L_x_39:
[----:B------:R-:W-:Y:S01]  /*0920*/  IMAD.MOV.U32 R9, RZ, RZ, R2 ;  /* 0x000000ffff097224 */ /* 0x000fe200078e0002 */
[----:B------:R-:W-:Y:S01]  /*0930*/  BSSY.RECONVERGENT B1, `(.L_x_36) ;  /* 0x000000f000017945 */ /* 0x000fe20003800200 */
[----:B------:R-:W-:Y:S02]  /*0940*/  VIADD R2, R2, 0x1 ;  /* 0x0000000102027836 */ /* 0x000fe40000000000 */
[----:B------:R-:W-:-:S03]  /*0950*/  IMAD.MOV.U32 R0, RZ, RZ, RZ ;  /* 0x000000ffff007224 */ /* 0x000fc600078e00ff */
[----:B------:R-:W-:-:S13]  /*0960*/  ISETP.NE.AND P1, PT, R2, 0xc8, PT ;  /* 0x000000c80200780c */ /* 0x000fda0003f25270 */
.L_x_38:
[----:B------:R-:W-:-:S06]  /*0970*/  IMAD.IADD R7, R1, 0x1, R0 ;  /* 0x0000000101077824 */ /* 0x000fcc00078e0200 */
[----:B------:R-:W2:Y:S01]  /*0980*/  LDL.U8 R7, [R7] ;  /* 0x0000000007077983 */ /* 0x000ea20000100000 */
[----:B------:R-:W-:-:S06]  /*0990*/  IMAD R6, R9, 0x10, R0 ;  /* 0x0000001009067824 */ /* 0x000fcc00078e0200 */
[----:B------:R-:W2:Y:S02]  /*09a0*/  LDC.U8 R6, c[0x3][R6] ;  /* 0x00c0000006067b82 */ /* 0x000ea40000000000 */
[----:B--2---:R-:W-:-:S13]  /*09b0*/  ISETP.NE.AND P0, PT, R7, R6, PT ;  /* 0x000000060700720c */ /* 0x004fda0003f05270 */
[----:B------:R-:W-:Y:S05]  /*09c0*/  @P0 BRA `(.L_x_37) ;  /* 0x0000000000140947 */ /* 0x000fea0003800000 */
[----:B------:R-:W-:Y:S02]  /*09d0*/  ISETP.NE.AND P2, PT, R7, RZ, PT ;  /* 0x000000ff0700720c */ /* 0x000fe40003f45270 */
[C---:B------:R-:W-:Y:S01]  /*09e0*/  ISETP.GE.U32.AND P0, PT, R0.reuse, 0xf, PT ;  /* 0x0000000f0000780c */ /* 0x040fe20003f06070 */
[----:B------:R-:W-:-:S12]  /*09f0*/  VIADD R0, R0, 0x1 ;  /* 0x0000000100007836 */ /* 0x000fd80000000000 */
[----:B------:R-:W-:Y:S05]  /*0a00*/  @!P0 BRA P2, `(.L_x_38) ;  /* 0xfffffffc00d88947 */ /* 0x000fea000103ffff */
[----:B------:R-:W-:Y:S05]  /*0a10*/  EXIT ;  /* 0x000000000000794d */ /* 0x000fea0003800000 */
.L_x_37:
[----:B------:R-:W-:Y:S05]  /*0a20*/  BSYNC.RECONVERGENT B1 ;  /* 0x0000000000017941 */ /* 0x000fea0003800200 */
.L_x_36:
[----:B------:R-:W-:Y:S05]  /*0a30*/  @P1 BRA `(.L_x_39) ;  /* 0xfffffffc00b81947 */ /* 0x000fea000383ffff */
[----:B------:R-:W-:Y:S05]  /*0a40*/  BSYNC.RECONVERGENT B0 ;  /* 0x0000000000007941 */ /* 0x000fea0003800200 */
.L_x_35:
[----:B------:R-:W0:Y:S01]  /*0a50*/  S2R R11, SR_LANEID ;  /* 0x00000000000b7919 */ /* 0x000e220000000000 */
[----:B------:R-:W-:Y:S01]  /*0a60*/  VOTEU.ANY UR6, UPT, PT ;  /* 0x0000000000067886 */ /* 0x000fe200038e0100 */
[----:B------:R-:W1:Y:S01]  /*0a70*/  LDC.64 R6, c[0x0][0x3a8] ;  /* 0x0000ea00ff067b82 */ /* 0x000e620000000a00 */
[----:B------:R-:W0:Y:S08]  /*0a80*/  FLO.U32 R0, UR6 ;  /* 0x0000000600007d00 */ /* 0x000e3000080e0000 */
[----:B------:R-:W1:Y:S01]  /*0a90*/  POPC R9, UR6 ;  /* 0x0000000600097d09 */ /* 0x000e620008000000 */
[----:B0-----:R-:W-:-:S13]  /*0aa0*/  ISETP.EQ.U32.AND P0, PT, R0, R11, PT ;  /* 0x0000000b0000720c */ /* 0x001fda0003f02070 */
[----:B-1----:R-:W2:Y:S01]  /*0ab0*/  @P0 ATOMG.E.ADD.STRONG.GPU PT, R7, desc[UR4][R6.64], R9 ;  /* 0x80000009060709a8 */ /* 0x002ea200081ef104 */
[----:B------:R-:W0:Y:S02]  /*0ac0*/  S2R R2, SR_LTMASK ;  /* 0x0000000000027919 */ /* 0x000e240000003900 */
[----:B0-----:R-:W-:Y:S01]  /*0ad0*/  LOP3.LUT R2, R2, UR6, RZ, 0xc0, !PT ;  /* 0x0000000602027c12 */ /* 0x001fe2000f8ec0ff */
[----:B------:R-:W0:Y:S05]  /*0ae0*/  LDCU UR6, c[0x0][0x3b0] ;  /* 0x00007600ff0677ac */ /* 0x000e2a0008000800 */
[----:B------:R-:W1:Y:S01]  /*0af0*/  POPC R2, R2 ;  /* 0x0000000200027309 */ /* 0x000e620000000000 */
[----:B--2---:R-:W1:Y:S02]  /*0b00*/  SHFL.IDX PT, R13, R7, R0, 0x1f ;  /* 0x00001f00070d7589 */ /* 0x004e6400000e0000 */
[----:B-1----:R-:W-:-:S05]  /*0b10*/  IMAD.IADD R13, R13, 0x1, R2 ;  /* 0x000000010d0d7824 */ /* 0x002fca00078e0202 */
[----:B0-----:R-:W-:-:S13]  /*0b20*/  ISETP.GE.AND P0, PT, R13, UR6, PT ;  /* 0x000000060d007c0c */ /* 0x001fda000bf06270 */
[----:B------:R-:W-:Y:S05]  /*0b30*/  @P0 EXIT ;  /* 0x000000000000094d */ /* 0x000fea0003800000 */
[----:B------:R-:W0:Y:S01]  /*0b40*/  LDC.64 R8, c[0x0][0x3a0] ;  /* 0x0000e800ff087b82 */ /* 0x000e220000000a00 */
[----:B------:R-:W-:Y:S01]  /*0b50*/  LOP3.LUT R2, R3, 0xfffffffc, RZ, 0xc0, !PT ;  /* 0xfffffffc03027812 */ /* 0x000fe200078ec0ff */
[----:B------:R-:W-:Y:S04]  /*0b60*/  BSSY.RECONVERGENT B1, `(.L_x_40) ;  /* 0x000006f000017945 */ /* 0x000fe80003800200 */
[----:B------:R-:W-:Y:S01]  /*0b70*/  BSSY.RELIABLE B0, `(.L_x_41) ;  /* 0x000005c000007945 */ /* 0x000fe20003800100 */
[----:B------:R-:W-:Y:S02]  /*0b80*/  IMAD.MOV.U32 R0, RZ, RZ, R1 ;  /* 0x000000ffff007224 */ /* 0x000fe400078e0001 */
[----:B------:R-:W-:-:S05]  /*0b90*/  IMAD.MOV R2, RZ, RZ, -R2 ;  /* 0x000000ffff027224 */ /* 0x000fca00078e0a02 */
[----:B------:R-:W-:Y:S01]  /*0ba0*/  ISETP.GE.AND P0, PT, R2, RZ, PT ;  /* 0x000000ff0200720c */ /* 0x000fe20003f06270 */
[----:B0-----:R-:W-:-:S03]  /*0bb0*/  IMAD.WIDE R6, R13, 0x24, R8 ;  /* 0x000000240d067825 */ /* 0x001fc600078e0208 */
[----:B------:R-:W-:-:S05]  /*0bc0*/  IADD3 R10, P1, PT, R6, 0x3, RZ ;  /* 0x00000003060a7810 */ /* 0x000fca0007f3e0ff */
[----:B------:R-:W-:-:S04]  /*0bd0*/  IMAD.X R11, RZ, RZ, R7, P1 ;  /* 0x000000ffff0b7224 */ /* 0x000fc800008e0607 */
[----:B------:R-:W-:Y:S05]  /*0be0*/  @P0 BRA `(.L_x_42) ;  /* 0x0000000400500947 */ /* 0x000fea0003800000 */
[----:B------:R-:W-:Y:S01]  /*0bf0*/  IMAD.MOV R12, RZ, RZ, -R2 ;  /* 0x000000ffff0c7224 */ /* 0x000fe200078e0a02 */
[----:B------:R-:W-:Y:S01]  /*0c00*/  BSSY.RECONVERGENT B2, `(.L_x_43) ;  /* 0x0000031000027945 */ /* 0x000fe20003800200 */
[----:B------:R-:W-:-:S03]  /*0c10*/  PLOP3.LUT P0, PT, PT, PT, PT, 0x80, 0x8 ;  /* 0x000000000008781c */ /* 0x000fc60003f0f070 */
[----:B------:R-:W-:-:S13]  /*0c20*/  ISETP.GT.AND P1, PT, R12, 0xc, PT ;  /* 0x0000000c0c00780c */ /* 0x000fda0003f24270 */
[----:B------:R-:W-:Y:S05]  /*0c30*/  @!P1 BRA `(.L_x_44) ;  /* 0x0000000000b49947 */ /* 0x000fea0003800000 */
[----:B------:R-:W-:-:S13]  /*0c40*/  PLOP3.LUT P0, PT, PT, PT, PT, 0x8, 0x80 ;  /* 0x000000000080781c */ /* 0x000fda0003f0e170 */
.L_x_45:
[----:B------:R-:W2:Y:S04]  /*0c50*/  LDL R14, [R0] ;  /* 0x00000000000e7983 */ /* 0x000ea80000100800 */
[----:B------:R-:W3:Y:S04]  /*0c60*/  LDL R16, [R0+0x4] ;  /* 0x0000040000107983 */ /* 0x000ee80000100800 */
[----:B------:R-:W4:Y:S04]  /*0c70*/  LDL R12, [R0+0xc] ;  /* 0x00000c00000c7983 */ /* 0x000f280000100800 */
[----:B------:R0:W5:Y:S01]  /*0c80*/  LDL R18, [R0+0x8] ;  /* 0x0000080000127983 */ /* 0x0001620000100800 */
[----:B------:R-:W-:-:S05]  /*0c90*/  VIADD R2, R2, 0x10 ;  /* 0x0000001002027836 */ /* 0x000fca0000000000 */
[----:B------:R-:W-:Y:S01]  /*0ca0*/  ISETP.GE.AND P1, PT, R2, -0xc, PT ;  /* 0xfffffff40200780c */ /* 0x000fe20003f26270 */
[----:B0-----:R-:W-:Y:S01]  /*0cb0*/  VIADD R0, R0, 0x10 ;  /* 0x0000001000007836 */ /* 0x001fe20000000000 */
[C---:B--2---:R-:W-:Y:S02]  /*0cc0*/  PRMT R15, R14.reuse, 0x7770, RZ ;  /* 0x000077700e0f7816 */ /* 0x044fe400000000ff */
[C---:B------:R-:W-:Y:S02]  /*0cd0*/  PRMT R17, R14.reuse, 0x7771, RZ ;  /* 0x000077710e117816 */ /* 0x040fe400000000ff */
[C---:B------:R-:W-:Y:S02]  /*0ce0*/  PRMT R19, R14.reuse, 0x7772, RZ ;  /* 0x000077720e137816 */ /* 0x040fe400000000ff */
[----:B------:R-:W-:Y:S02]  /*0cf0*/  PRMT R21, R14, 0x7773, RZ ;  /* 0x000077730e157816 */ /* 0x000fe400000000ff */
[----:B---3--:R-:W-:-:S02]  /*0d00*/  PRMT R23, R16, 0x7770, RZ ;  /* 0x0000777010177816 */ /* 0x008fc400000000ff */
[C---:B------:R-:W-:Y:S01]  /*0d10*/  PRMT R25, R16.reuse, 0x7771, RZ ;  /* 0x0000777110197816 */ /* 0x040fe200000000ff */
[----:B------:R0:W-:Y:S04]  /*0d20*/  STG.E.U8 desc[UR4][R10.64+-0x3], R15 ;  /* 0xfffffd0f0a007986 */ /* 0x0001e8000c101104 */
[----:B------:R-:W-:Y:S04]  /*0d30*/  STG.E.U8 desc[UR4][R10.64+-0x2], R17 ;  /* 0xfffffe110a007986 */ /* 0x000fe8000c101104 */
[----:B------:R4:W-:Y:S04]  /*0d40*/  STG.E.U8 desc[UR4][R10.64+-0x1], R19 ;  /* 0xffffff130a007986 */ /* 0x0009e8000c101104 */
[----:B------:R1:W-:Y:S01]  /*0d50*/  STG.E.U8 desc[UR4][R10.64], R21 ;  /* 0x000000150a007986 */ /* 0x0003e2000c101104 */
[----:B0-----:R-:W-:-:S03]  /*0d60*/  PRMT R15, R16, 0x7772, RZ ;  /* 0x00007772100f7816 */ /* 0x001fc600000000ff */
[----:B------:R0:W-:Y:S04]  /*0d70*/  STG.E.U8 desc[UR4][R10.64+0x1], R23 ;  /* 0x000001170a007986 */ /* 0x0001e8000c101104 */
[----:B------:R2:W-:Y:S01]  /*0d80*/  STG.E.U8 desc[UR4][R10.64+0x2], R25 ;  /* 0x000002190a007986 */ /* 0x0005e2000c101104 */
[C---:B----4-:R-:W-:Y:S02]  /*0d90*/  PRMT R19, R12.reuse, 0x7770, RZ ;  /* 0x000077700c137816 */ /* 0x050fe400000000ff */
[C---:B-1----:R-:W-:Y:S02]  /*0da0*/  PRMT R21, R12.reuse, 0x7771, RZ ;  /* 0x000077710c157816 */ /* 0x042fe400000000ff */
[C---:B0-----:R-:W-:Y:S02]  /*0db0*/  PRMT R23, R12.reuse, 0x7772, RZ ;  /* 0x000077720c177816 */ /* 0x041fe400000000ff */
[----:B--2---:R-:W-:-:S02]  /*0dc0*/  PRMT R25, R12, 0x7773, RZ ;  /* 0x000077730c197816 */ /* 0x004fc400000000ff */
[----:B------:R-:W-:Y:S02]  /*0dd0*/  IADD3 R12, P2, PT, R10, 0x10, RZ ;  /* 0x000000100a0c7810 */ /* 0x000fe40007f5e0ff */
[----:B------:R-:W-:Y:S01]  /*0de0*/  PRMT R27, R16, 0x7773, RZ ;  /* 0x00007773101b7816 */ /* 0x000fe200000000ff */
[----:B------:R0:W-:Y:S01]  /*0df0*/  STG.E.U8 desc[UR4][R10.64+0x3], R15 ;  /* 0x0000030f0a007986 */ /* 0x0001e2000c101104 */
[C---:B-----5:R-:W-:Y:S02]  /*0e00*/  PRMT R29, R18.reuse, 0x7770, RZ ;  /* 0x00007770121d7816 */ /* 0x060fe400000000ff */
[C---:B------:R-:W-:Y:S02]  /*0e10*/  PRMT R14, R18.reuse, 0x7771, RZ ;  /* 0x00007771120e7816 */ /* 0x040fe400000000ff */
[C---:B------:R-:W-:Y:S02]  /*0e20*/  PRMT R16, R18.reuse, 0x7772, RZ ;  /* 0x0000777212107816 */ /* 0x040fe400000000ff */
[----:B------:R-:W-:Y:S01]  /*0e30*/  PRMT R17, R18, 0x7773, RZ ;  /* 0x0000777312117816 */ /* 0x000fe200000000ff */
[----:B------:R-:W-:Y:S01]  /*0e40*/  STG.E.U8 desc[UR4][R10.64+0x4], R27 ;  /* 0x0000041b0a007986 */ /* 0x000fe2000c101104 */
[----:B0-----:R-:W-:-:S03]  /*0e50*/  IMAD.X R15, RZ, RZ, R11, P2 ;  /* 0x000000ffff0f7224 */ /* 0x001fc600010e060b */
[----:B------:R-:W-:Y:S04]  /*0e60*/  STG.E.U8 desc[UR4][R10.64+0x5], R29 ;  /* 0x0000051d0a007986 */ /* 0x000fe8000c101104 */
[----:B------:R-:W-:Y:S04]  /*0e70*/  STG.E.U8 desc[UR4][R10.64+0x6], R14 ;  /* 0x0000060e0a007986 */ /* 0x000fe8000c101104 */
[----:B------:R-:W-:Y:S04]  /*0e80*/  STG.E.U8 desc[UR4][R10.64+0x7], R16 ;  /* 0x000007100a007986 */ /* 0x000fe8000c101104 */
[----:B------:R-:W-:Y:S04]  /*0e90*/  STG.E.U8 desc[UR4][R10.64+0x8], R17 ;  /* 0x000008110a007986 */ /* 0x000fe8000c101104 */
[----:B------:R-:W-:Y:S04]  /*0ea0*/  STG.E.U8 desc[UR4][R10.64+0x9], R19 ;  /* 0x000009130a007986 */ /* 0x000fe8000c101104 */
[----:B------:R-:W-:Y:S04]  /*0eb0*/  STG.E.U8 desc[UR4][R10.64+0xa], R21 ;  /* 0x00000a150a007986 */ /* 0x000fe8000c101104 */
[----:B------:R-:W-:Y:S04]  /*0ec0*/  STG.E.U8 desc[UR4][R10.64+0xb], R23 ;  /* 0x00000b170a007986 */ /* 0x000fe8000c101104 */
[----:B------:R0:W-:Y:S02]  /*0ed0*/  STG.E.U8 desc[UR4][R10.64+0xc], R25 ;  /* 0x00000c190a007986 */ /* 0x0001e4000c101104 */
[----:B0-----:R-:W-:-:S02]  /*0ee0*/  IMAD.MOV.U32 R10, RZ, RZ, R12 ;  /* 0x000000ffff0a7224 */ /* 0x001fc400078e000c */
[----:B------:R-:W-:Y:S01]  /*0ef0*/  IMAD.MOV.U32 R11, RZ, RZ, R15 ;  /* 0x000000ffff0b7224 */ /* 0x000fe200078e000f */
[----:B------:R-:W-:Y:S06]  /*0f00*/  @!P1 BRA `(.L_x_45) ;  /* 0xfffffffc00509947 */ /* 0x000fec000383ffff */
.L_x_44:
[----:B------:R-:W-:Y:S05]  /*0f10*/  BSYNC.RECONVERGENT B2 ;  /* 0x0000000000027941 */ /* 0x000fea0003800200 */
.L_x_43:
[----:B------:R-:W-:Y:S01]  /*0f20*/  IMAD.MOV R12, RZ, RZ, -R2 ;  /* 0x000000ffff0c7224 */ /* 0x000fe200078e0a02 */
[----:B------:R-:W-:Y:S04]  /*0f30*/  BSSY.RECONVERGENT B2, `(.L_x_46) ;  /* 0x000001c000027945 */ /* 0x000fe80003800200 */
[----:B------:R-:W-:-:S13]  /*0f40*/  ISETP.GT.AND P1, PT, R12, 0x4, PT ;  /* 0x000000040c00780c */ /* 0x000fda0003f24270 */
[----:B------:R-:W-:Y:S05]  /*0f50*/  @!P1 BRA `(.L_x_47) ;  /* 0x0000000000649947 */ /* 0x000fea0003800000 */
[----:B------:R-:W2:Y:S04]  /*0f60*/  LDL R12, [R0] ;  /* 0x00000000000c7983 */ /* 0x000ea80000100800 */
[----:B------:R0:W3:Y:S01]  /*0f70*/  LDL R14, [R0+0x4] ;  /* 0x00000400000e7983 */ /* 0x0000e20000100800 */
[----:B------:R-:W-:Y:S01]  /*0f80*/  PLOP3.LUT P0, PT, PT, PT, PT, 0x8, 0x80 ;  /* 0x000000000080781c */ /* 0x000fe20003f0e170 */
[----:B------:R-:W-:Y:S02]  /*0f90*/  VIADD R2, R2, 0x8 ;  /* 0x0000000802027836 */ /* 0x000fe40000000000 */
[----:B0-----:R-:W-:Y:S01]  /*0fa0*/  VIADD R0, R0, 0x8 ;  /* 0x0000000800007836 */ /* 0x001fe20000000000 */
[C---:B--2---:R-:W-:Y:S02]  /*0fb0*/  PRMT R15, R12.reuse, 0x7770, RZ ;  /* 0x000077700c0f7816 */ /* 0x044fe400000000ff */
[----:B------:R-:W-:-:S02]  /*0fc0*/  PRMT R17, R12, 0x7771, RZ ;  /* 0x000077710c117816 */ /* 0x000fc400000000ff */
[C---:B------:R-:W-:Y:S01]  /*0fd0*/  PRMT R19, R12.reuse, 0x7772, RZ ;  /* 0x000077720c137816 */ /* 0x040fe200000000ff */
[----:B------:R0:W-:Y:S01]  /*0fe0*/  STG.E.U8 desc[UR4][R10.64+-0x3], R15 ;  /* 0xfffffd0f0a007986 */ /* 0x0001e2000c101104 */
[----:B------:R-:W-:Y:S02]  /*0ff0*/  PRMT R21, R12, 0x7773, RZ ;  /* 0x000077730c157816 */ /* 0x000fe400000000ff */
[----:B------:R-:W-:Y:S01]  /*1000*/  IADD3 R12, P1, PT, R10, 0x8, RZ ;  /* 0x000000080a0c7810 */ /* 0x000fe20007f3e0ff */
[----:B------:R-:W-:Y:S01]  /*1010*/  STG.E.U8 desc[UR4][R10.64+-0x2], R17 ;  /* 0xfffffe110a007986 */ /* 0x000fe2000c101104 */
[C---:B---3--:R-:W-:Y:S02]  /*1020*/  PRMT R23, R14.reuse, 0x7770, RZ ;  /* 0x000077700e177816 */ /* 0x048fe400000000ff */
[C---:B------:R-:W-:Y:S01]  /*1030*/  PRMT R25, R14.reuse, 0x7771, RZ ;  /* 0x000077710e197816 */ /* 0x040fe200000000ff */
[----:B------:R-:W-:Y:S01]  /*1040*/  STG.E.U8 desc[UR4][R10.64+-0x1], R19 ;  /* 0xffffff130a007986 */ /* 0x000fe2000c101104 */
[----:B------:R-:W-:-:S02]  /*1050*/  PRMT R27, R14, 0x7772, RZ ;  /* 0x000077720e1b7816 */ /* 0x000fc400000000ff */
[----:B------:R-:W-:Y:S01]  /*1060*/  PRMT R29, R14, 0x7773, RZ ;  /* 0x000077730e1d7816 */ /* 0x000fe200000000ff */
[----:B0-----:R-:W-:Y:S01]  /*1070*/  IMAD.X R15, RZ, RZ, R11, P1 ;  /* 0x000000ffff0f7224 */ /* 0x001fe200008e060b */
[----:B------:R-:W-:Y:S04]  /*1080*/  STG.E.U8 desc[UR4][R10.64], R21 ;  /* 0x000000150a007986 */ /* 0x000fe8000c101104 */
[----:B------:R-:W-:Y:S04]  /*1090*/  STG.E.U8 desc[UR4][R10.64+0x1], R23 ;  /* 0x000001170a007986 */ /* 0x000fe8000c101104 */
[----:B------:R-:W-:Y:S04]  /*10a0*/  STG.E.U8 desc[UR4][R10.64+0x2], R25 ;  /* 0x000002190a007986 */ /* 0x000fe8000c101104 */
[----:B------:R-:W-:Y:S04]  /*10b0*/  STG.E.U8 desc[UR4][R10.64+0x3], R27 ;  /* 0x0000031b0a007986 */ /* 0x000fe8000c101104 */
[----:B------:R0:W-:Y:S02]  /*10c0*/  STG.E.U8 desc[UR4][R10.64+0x4], R29 ;  /* 0x0000041d0a007986 */ /* 0x0001e4000c101104 */
[----:B0-----:R-:W-:-:S02]  /*10d0*/  IMAD.MOV.U32 R10, RZ, RZ, R12 ;  /* 0x000000ffff0a7224 */ /* 0x001fc400078e000c */
[----:B------:R-:W-:-:S07]  /*10e0*/  IMAD.MOV.U32 R11, RZ, RZ, R15 ;  /* 0x000000ffff0b7224 */ /* 0x000fce00078e000f */
.L_x_47:
[----:B------:R-:W-:Y:S05]  /*10f0*/  BSYNC.RECONVERGENT B2 ;  /* 0x0000000000027941 */ /* 0x000fea0003800200 */
.L_x_46:
[----:B------:R-:W-:-:S13]  /*1100*/  ISETP.NE.OR P0, PT, R2, RZ, P0 ;  /* 0x000000ff0200720c */ /* 0x000fda0000705670 */
[----:B------:R-:W-:Y:S05]  /*1110*/  @!P0 BREAK.RELIABLE B0 ;  /* 0x0000000000008942 */ /* 0x000fea0003800100 */
[----:B------:R-:W-:Y:S05]  /*1120*/  @!P0 BRA `(.L_x_48) ;  /* 0x0000000000488947 */ /* 0x000fea0003800000 */
.L_x_42:
[----:B------:R-:W-:Y:S05]  /*1130*/  BSYNC.RELIABLE B0 ;  /* 0x0000000000007941 */ /* 0x000fea0003800100 */
.L_x_41:
[----:B------:R0:W2:Y:S01]  /*1140*/  LDL R12, [R0] ;  /* 0x00000000000c7983 */ /* 0x0000a20000100800 */
[----:B------:R-:W-:-:S05]  /*1150*/  VIADD R2, R2, 0x4 ;  /* 0x0000000402027836 */ /* 0x000fca0000000000 */
[----:B------:R-:W-:Y:S01]  /*1160*/  ISETP.NE.AND P0, PT, R2, RZ, PT ;  /* 0x000000ff0200720c */ /* 0x000fe20003f05270 */
[----:B0-----:R-:W-:Y:S01]  /*1170*/  VIADD R0, R0, 0x4 ;  /* 0x0000000400007836 */ /* 0x001fe20000000000 */
[C---:B--2---:R-:W-:Y:S02]  /*1180*/  PRMT R15, R12.reuse, 0x7770, RZ ;  /* 0x000077700c0f7816 */ /* 0x044fe400000000ff */
[C---:B------:R-:W-:Y:S02]  /*1190*/  PRMT R17, R12.reuse, 0x7771, RZ ;  /* 0x000077710c117816 */ /* 0x040fe400000000ff */
[C---:B------:R-:W-:Y:S01]  /*11a0*/  PRMT R19, R12.reuse, 0x7772, RZ ;  /* 0x000077720c137816 */ /* 0x040fe200000000ff */
[----:B------:R-:W-:Y:S01]  /*11b0*/  STG.E.U8 desc[UR4][R10.64+-0x3], R15 ;  /* 0xfffffd0f0a007986 */ /* 0x000fe2000c101104 */
[----:B------:R-:W-:Y:S02]  /*11c0*/  PRMT R21, R12, 0x7773, RZ ;  /* 0x000077730c157816 */ /* 0x000fe400000000ff */
[----:B------:R-:W-:Y:S01]  /*11d0*/  IADD3 R12, P1, PT, R10, 0x4, RZ ;  /* 0x000000040a0c7810 */ /* 0x000fe20007f3e0ff */
[----:B------:R-:W-:Y:S04]  /*11e0*/  STG.E.U8 desc[UR4][R10.64+-0x2], R17 ;  /* 0xfffffe110a007986 */ /* 0x000fe8000c101104 */
[----:B------:R-:W-:Y:S01]  /*11f0*/  IMAD.X R23, RZ, RZ, R11, P1 ;  /* 0x000000ffff177224 */ /* 0x000fe200008e060b */
[----:B------:R-:W-:Y:S04]  /*1200*/  STG.E.U8 desc[UR4][R10.64+-0x1], R19 ;  /* 0xffffff130a007986 */ /* 0x000fe8000c101104 */
[----:B------:R0:W-:Y:S02]  /*1210*/  STG.E.U8 desc[UR4][R10.64], R21 ;  /* 0x000000150a007986 */ /* 0x0001e4000c101104 */
[----:B0-----:R-:W-:-:S02]  /*1220*/  IMAD.MOV.U32 R10, RZ, RZ, R12 ;  /* 0x000000ffff0a7224 */ /* 0x001fc400078e000c */
[----:B------:R-:W-:Y:S01]  /*1230*/  IMAD.MOV.U32 R11, RZ, RZ, R23 ;  /* 0x000000ffff0b7224 */ /* 0x000fe200078e0017 */
[----:B------:R-:W-:Y:S06]  /*1240*/  @P0 BRA `(.L_x_41) ;  /* 0xfffffffc00bc0947 */ /* 0x000fec000383ffff */
.L_x_48:
[----:B------:R-:W-:Y:S05]  /*1250*/  BSYNC.RECONVERGENT B1 ;  /* 0x0000000000017941 */ /* 0x000fea0003800200 */
.L_x_40:
[----:B------:R-:W-:Y:S01]  /*1260*/  LOP3.LUT P0, RZ, R5, 0x3, RZ, 0xc0, !PT ;  /* 0x0000000305ff7812 */ /* 0x000fe2000780c0ff */
[----:B------:R-:W-:Y:S01]  /*1270*/  IMAD.WIDE.U32 R8, R13, 0x24, R8 ;  /* 0x000000240d087825 */ /* 0x000fe200078e0008 */
[----:B------:R-:W-:Y:S01]  /*1280*/  SHF.R.S32.HI R0, RZ, 0x1f, R13 ;  /* 0x0000001fff007819 */ /* 0x000fe2000001140d */
[----:B------:R-:W-:Y:S02]  /*1290*/  BSSY.RECONVERGENT B1, `(.L_x_49) ;  /* 0x0000015000017945 */ /* 0x000fe40003800200 */
[----:B------:R-:W-:Y:S02]  /*12a0*/  IMAD.MOV.U32 R13, RZ, RZ, 0x1 ;  /* 0x00000001ff0d7424 */ /* 0x000fe400078e00ff */
[----:B------:R-:W-:-:S04]  /*12b0*/  IMAD R5, R0, 0x24, RZ ;  /* 0x0000002400057824 */ /* 0x000fc800078e02ff */
[----:B------:R-:W-:Y:S02]  /*12c0*/  IMAD.IADD R5, R9, 0x1, R5 ;  /* 0x0000000109057824 */ /* 0x000fe400078e0205 */
[----:B------:R-:W-:Y:S05]  /*12d0*/  @!P0 BRA `(.L_x_50) ;  /* 0x0000000000408947 */ /* 0x000fea0003800000 */
[C---:B------:R-:W-:Y:S02]  /*12e0*/  LOP3.LUT R0, R3.reuse, 0xfffffffc, RZ, 0xc0, !PT ;  /* 0xfffffffc03007812 */ /* 0x040fe400078ec0ff */
[----:B------:R-:W-:Y:S02]  /*12f0*/  LOP3.LUT R3, R3, 0x3, RZ, 0xc0, !PT ;  /* 0x0000000303037812 */ /* 0x000fe400078ec0ff */
[----:B------:R-:W-:Y:S01]  /*1300*/  IADD3 R10, P0, PT, R0, R6, RZ ;  /* 0x00000006000a7210 */ /* 0x000fe20007f1e0ff */
[----:B------:R-:W-:Y:S02]  /*1310*/  IMAD.IADD R0, R1, 0x1, R0 ;  /* 0x0000000101007824 */ /* 0x000fe400078e0200 */
[----:B------:R-:W-:Y:S02]  /*1320*/  IMAD.MOV R6, RZ, RZ, -R3 ;  /* 0x000000ffff067224 */ /* 0x000fe400078e0a03 */
[----:B------:R-:W-:-:S08]  /*1330*/  IMAD.X R11, R7, 0x1, R4, P0 ;  /* 0x00000001070b7824 */ /* 0x000fd000000e0604 */
.L_x_51:
[----:B0-----:R0:W2:Y:S01]  /*1340*/  LDL.U8 R7, [R0] ;  /* 0x0000000000077983 */ /* 0x0010a20000100000 */
[----:B------:R-:W-:Y:S01]  /*1350*/  IMAD.MOV.U32 R2, RZ, RZ, R10 ;  /* 0x000000ffff027224 */ /* 0x000fe200078e000a */
[----:B------:R-:W-:Y:S01]  /*1360*/  IADD3 R10, P1, PT, R10, 0x1, RZ ;  /* 0x000000010a0a7810 */ /* 0x000fe20007f3e0ff */
[--C-:B------:R-:W-:Y:S02]  /*1370*/  IMAD.MOV.U32 R3, RZ, RZ, R11.reuse ;  /* 0x000000ffff037224 */ /* 0x100fe400078e000b */
[----:B------:R-:W-:Y:S02]  /*1380*/  VIADD R6, R6, 0x1 ;  /* 0x0000000106067836 */ /* 0x000fe40000000000 */
[----:B------:R-:W-:Y:S02]  /*1390*/  IMAD.X R11, RZ, RZ, R11, P1 ;  /* 0x000000ffff0b7224 */ /* 0x000fe400008e060b */
[----:B0-----:R-:W-:Y:S01]  /*13a0*/  VIADD R0, R0, 0x1 ;  /* 0x0000000100007836 */ /* 0x001fe20000000000 */
[----:B------:R-:W-:Y:S01]  /*13b0*/  ISETP.NE.AND P0, PT, R6, RZ, PT ;  /* 0x000000ff0600720c */ /* 0x000fe20003f05270 */
[----:B--2---:R0:W-:-:S12]  /*13c0*/  STG.E.U8 desc[UR4][R2.64], R7 ;  /* 0x0000000702007986 */ /* 0x0041d8000c101104 */
[----:B------:R-:W-:Y:S05]  /*13d0*/  @P0 BRA `(.L_x_51) ;  /* 0xfffffffc00d80947 */ /* 0x000fea000383ffff */
.L_x_50:
[----:B------:R-:W-:Y:S05]  /*13e0*/  BSYNC.RECONVERGENT B1 ;  /* 0x0000000000017941 */ /* 0x000fea0003800200 */
.L_x_49:
[----:B------:R-:W-:-:S05]  /*13f0*/  IMAD.MOV.U32 R4, RZ, RZ, R8 ;  /* 0x000000ffff047224 */ /* 0x000fca00078e0008 */
[----:B------:R-:W-:Y:S01]  /*1400*/  STG.E desc[UR4][R4.64+0x20], R13 ;  /* 0x0000200d04007986 */ /* 0x000fe2000c101904 */
[----:B------:R-:W-:Y:S05]  /*1410*/  EXIT ;  /* 0x000000000000794d */ /* 0x000fea0003800000 */
.L_x_52:
        /* <DEDUP_REMOVED lines=14> */
.L_x_64:


//--------------------- .text._Z20find_word_boundariesPciPiS0_ --------------------------
	.section	.text._Z20find_word_boundariesPciPiS0_,"ax",@progbits
	.align	128
        .global         _Z20find_word_boundariesPciPiS0_
        .type           _Z20find_word_boundariesPciPiS0_,@function
        .size           _Z20find_word_boundariesPciPiS0_,(.L_x_65 - _Z20find_word_boundariesPciPiS0_)
        .other          _Z20find_word_boundariesPciPiS0_,@"STO_CUDA_ENTRY STV_DEFAULT"
_Z20find_word_boundariesPciPiS0_:
.text._Z20find_word_boundariesPciPiS0_:
        /* <DEDUP_REMOVED lines=8> */
[----:B------:R-:W-:Y:S01]  /*0080*/  ISETP.NE.AND P0, PT, R0, RZ, PT ;  /* 0x000000ff0000720c */ /* 0x000fe20003f05270 */
[----:B------:R-:W0:Y:S01]  /*0090*/  LDCU.64 UR4, c[0x0][0x358] ;  /* 0x00006b00ff0477ac */ /* 0x000e220008000a00 */
[----:B------:R-:W-:Y:S11]  /*00a0*/  BSSY.RECONVERGENT B0, `(.L_x_53) ;  /* 0x0000040000007945 */ /* 0x000ff60003800200 */
[----:B------:R-:W-:Y:S05]  /*00b0*/  @P0 BRA `(.L_x_54) ;  /* 0x0000000000540947 */ /* 0x000fea0003800000 */
[----:B------:R-:W0:Y:S02]  /*00c0*/  LDC.64 R2, c[0x0][0x380] ;  /* 0x0000e000ff027b82 */ /* 0x000e240000000a00 */
[----:B0-----:R-:W2:Y:S02]  /*00d0*/  LDG.E.U8 R2, desc[UR4][R2.64] ;  /* 0x0000000402027981 */ /* 0x001ea4000c1e1100 */
[----:B--2---:R-:W-:-:S13]  /*00e0*/  ISETP.GT.U32.AND P0, PT, R2, 0x3f, PT ;  /* 0x0000003f0200780c */ /* 0x004fda0003f04070 */
[----:B------:R-:W-:Y:S05]  /*00f0*/  @P0 BRA `(.L_x_55) ;  /* 0x0000000000180947 */ /* 0x000fea0003800000 */
[----:B------:R-:W-:-:S05]  /*0100*/  IMAD.MOV.U32 R3, RZ, RZ, 0x1 ;  /* 0x00000001ff037424 */ /* 0x000fca00078e00ff */
[CC--:B------:R-:W-:Y:S02]  /*0110*/  SHF.L.U32 R4, R3.reuse, R2.reuse, RZ ;  /* 0x0000000203047219 */ /* 0x0c0fe400000006ff */
[----:B------:R-:W-:Y:S02]  /*0120*/  SHF.L.U64.HI R3, R3, R2, RZ ;  /* 0x0000000203037219 */ /* 0x000fe400000102ff */
[----:B------:R-:W-:-:S04]  /*0130*/  LOP3.LUT P0, RZ, R4, 0x2600, RZ, 0xc0, !PT ;  /* 0x0000260004ff7812 */ /* 0x000fc8000780c0ff */
[----:B------:R-:W-:-:S13]  /*0140*/  LOP3.LUT P0, RZ, R3, 0xdc007387, RZ, 0xc0, P0 ;  /* 0xdc00738703ff7812 */ /* 0x000fda000000c0ff */
[----:B------:R-:W-:Y:S05]  /*0150*/  @P0 EXIT ;  /* 0x000000000000094d */ /* 0x000fea0003800000 */
.L_x_55:
[----:B------:R-:W-:-:S05]  /*0160*/  VIADD R2, R2, 0xffffffa5 ;  /* 0xffffffa502027836 */ /* 0x000fca0000000000 */
[----:B------:R-:W-:-:S04]  /*0170*/  LOP3.LUT R2, R2, 0xffff, RZ, 0xc0, !PT ;  /* 0x0000ffff02027812 */ /* 0x000fc800078ec0ff */
[----:B------:R-:W-:-:S13]  /*0180*/  ISETP.GT.U32.AND P0, PT, R2, 0x22, PT ;  /* 0x000000220200780c */ /* 0x000fda0003f04070 */
[----:B------:R-:W-:Y:S05]  /*0190*/  @P0 BRA `(.L_x_56) ;  /* 0x0000000000c00947 */ /* 0x000fea0003800000 */
[----:B------:R-:W-:-:S05]  /*01a0*/  IMAD.MOV.U32 R3, RZ, RZ, 0x1 ;  /* 0x00000001ff037424 */ /* 0x000fca00078e00ff */
[CC--:B------:R-:W-:Y:S02]  /*01b0*/  SHF.L.U32 R4, R3.reuse, R2.reuse, RZ ;  /* 0x0000000203047219 */ /* 0x0c0fe400000006ff */
[----:B------:R-:W-:Y:S02]  /*01c0*/  SHF.L.U64.HI R2, R3, R2, RZ ;  /* 0x0000000203027219 */ /* 0x000fe400000102ff */
[----:B------:R-:W-:-:S04]  /*01d0*/  LOP3.LUT P0, RZ, R4, 0x7, RZ, 0xc0, !PT ;  /* 0x0000000704ff7812 */ /* 0x000fc8000780c0ff */
[----:B------:R-:W-:-:S13]  /*01e0*/  LOP3.LUT P0, RZ, R2, 0x5, RZ, 0xc0, P0 ;  /* 0x0000000502ff7812 */ /* 0x000fda000000c0ff */
[----:B------:R-:W-:Y:S05]  /*01f0*/  @P0 EXIT ;  /* 0x000000000000094d */ /* 0x000fea0003800000 */
[----:B------:R-:W-:Y:S05]  /*0200*/  BRA `(.L_x_56) ;  /* 0x0000000000a47947 */ /* 0x000fea0003800000 */
.L_x_54:
[----:B------:R-:W1:Y:S02]  /*0210*/  LDCU.64 UR6, c[0x0][0x380] ;  /* 0x00007000ff0677ac */ /* 0x000e640008000a00 */
[----:B-1----:R-:W-:-:S04]  /*0220*/  IADD3 R2, P0, PT, R0, UR6, RZ ;  /* 0x0000000600027c10 */ /* 0x002fc8000ff1e0ff */
[----:B------:R-:W-:-:S05]  /*0230*/  LEA.HI.X.SX32 R3, R0, UR7, 0x1, P0 ;  /* 0x0000000700037c11 */ /* 0x000fca00080f0eff */
[----:B0-----:R-:W2:Y:S01]  /*0240*/  LDG.E.U8 R4, desc[UR4][R2.64+-0x1] ;  /* 0xffffff0402047981 */ /* 0x001ea2000c1e1100 */
[----:B------:R-:W-:Y:S01]  /*0250*/  IMAD.MOV.U32 R7, RZ, RZ, 0x1 ;  /* 0x00000001ff077424 */ /* 0x000fe200078e00ff */
[----:B------:R-:W-:Y:S04]  /*0260*/  BSSY.RECONVERGENT B1, `(.L_x_57) ;  /* 0x0000010000017945 */ /* 0x000fe80003800200 */
[CC--:B--2---:R-:W-:Y:S02]  /*0270*/  SHF.L.U32 R5, R7.reuse, R4.reuse, RZ ;  /* 0x0000000407057219 */ /* 0x0c4fe400000006ff */
[----:B------:R-:W-:Y:S02]  /*0280*/  SHF.L.U64.HI R6, R7, R4, RZ ;  /* 0x0000000407067219 */ /* 0x000fe400000102ff */
[----:B------:R-:W-:-:S02]  /*0290*/  LOP3.LUT P0, RZ, R5, 0x2600, RZ, 0xc0, !PT ;  /* 0x0000260005ff7812 */ /* 0x000fc4000780c0ff */
[----:B------:R-:W-:Y:S02]  /*02a0*/  ISETP.LE.U32.AND P1, PT, R4, 0x3f, PT ;  /* 0x0000003f0400780c */ /* 0x000fe40003f23070 */
[----:B------:R-:W-:-:S13]  /*02b0*/  LOP3.LUT P0, RZ, R6, 0xdc007387, RZ, 0xc0, P0 ;  /* 0xdc00738706ff7812 */ /* 0x000fda000000c0ff */
[----:B------:R-:W-:Y:S05]  /*02c0*/  @P0 BRA P1, `(.L_x_58) ;  /* 0x0000000000240947 */ /* 0x000fea0000800000 */
[----:B------:R-:W-:-:S05]  /*02d0*/  VIADD R4, R4, 0xffffffa5 ;  /* 0xffffffa504047836 */ /* 0x000fca0000000000 */
[----:B------:R-:W-:-:S04]  /*02e0*/  LOP3.LUT R4, R4, 0xffff, RZ, 0xc0, !PT ;  /* 0x0000ffff04047812 */ /* 0x000fc800078ec0ff */
[----:B------:R-:W-:-:S13]  /*02f0*/  ISETP.GT.U32.AND P0, PT, R4, 0x22, PT ;  /* 0x000000220400780c */ /* 0x000fda0003f04070 */
[----:B------:R-:W-:Y:S05]  /*0300*/  @P0 EXIT ;  /* 0x000000000000094d */ /* 0x000fea0003800000 */
[CC--:B------:R-:W-:Y:S02]  /*0310*/  SHF.L.U32 R5, R7.reuse, R4.reuse, RZ ;  /* 0x0000000407057219 */ /* 0x0c0fe400000006ff */
[----:B------:R-:W-:Y:S02]  /*0320*/  SHF.L.U64.HI R4, R7, R4, RZ ;  /* 0x0000000407047219 */ /* 0x000fe400000102ff */
[----:B------:R-:W-:-:S04]  /*0330*/  LOP3.LUT P0, RZ, R5, 0x7, RZ, 0xc0, !PT ;  /* 0x0000000705ff7812 */ /* 0x000fc8000780c0ff */
[----:B------:R-:W-:-:S13]  /*0340*/  LOP3.LUT P0, RZ, R4, 0x5, RZ, 0xc0, P0 ;  /* 0x0000000504ff7812 */ /* 0x000fda000000c0ff */
[----:B------:R-:W-:Y:S05]  /*0350*/  @!P0 EXIT ;  /* 0x000000000000894d */ /* 0x000fea0003800000 */
.L_x_58:
[----:B------:R-:W-:Y:S05]  /*0360*/  BSYNC.RECONVERGENT B1 ;  /* 0x0000000000017941 */ /* 0x000fea0003800200 */
.L_x_57:
[----:B------:R-:W2:Y:S01]  /*0370*/  LDG.E.U8 R2, desc[UR4][R2.64] ;  /* 0x0000000402027981 */ /* 0x000ea2000c1e1100 */
[----:B------:R-:W-:Y:S01]  /*0380*/  BSSY.RECONVERGENT B1, `(.L_x_59) ;  /* 0x0000008000017945 */ /* 0x000fe20003800200 */
[----:B--2---:R-:W-:-:S13]  /*0390*/  ISETP.GT.U32.AND P0, PT, R2, 0x3f, PT ;  /* 0x0000003f0200780c */ /* 0x004fda0003f04070 */
[----:B------:R-:W-:Y:S05]  /*03a0*/  @P0 BRA `(.L_x_60) ;  /* 0x0000000000140947 */ /* 0x000fea0003800000 */
[CC--:B------:R-:W-:Y:S02]  /*03b0*/  SHF.L.U32 R3, R7.reuse, R2.reuse, RZ ;  /* 0x0000000207037219 */ /* 0x0c0fe400000006ff */
[----:B------:R-:W-:Y:S02]  /*03c0*/  SHF.L.U64.HI R4, R7, R2, RZ ;  /* 0x0000000207047219 */ /* 0x000fe400000102ff */
[----:B------:R-:W-:-:S04]  /*03d0*/  LOP3.LUT P0, RZ, R3, 0x2600, RZ, 0xc0, !PT ;  /* 0x0000260003ff7812 */ /* 0x000fc8000780c0ff */
[----:B------:R-:W-:-:S13]  /*03e0*/  LOP3.LUT P0, RZ, R4, 0xdc007387, RZ, 0xc0, P0 ;  /* 0xdc00738704ff7812 */ /* 0x000fda000000c0ff */
[----:B------:R-:W-:Y:S05]  /*03f0*/  @P0 EXIT ;  /* 0x000000000000094d */ /* 0x000fea0003800000 */
.L_x_60:
[----:B------:R-:W-:Y:S05]  /*0400*/  BSYNC.RECONVERGENT B1 ;  /* 0x0000000000017941 */ /* 0x000fea0003800200 */
.L_x_59:
[----:B------:R-:W-:-:S05]  /*0410*/  VIADD R2, R2, 0xffffffa5 ;  /* 0xffffffa502027836 */ /* 0x000fca0000000000 */
[----:B------:R-:W-:-:S04]  /*0420*/  LOP3.LUT R2, R2, 0xffff, RZ, 0xc0, !PT ;  /* 0x0000ffff02027812 */ /* 0x000fc800078ec0ff */
[----:B------:R-:W-:-:S13]  /*0430*/  ISETP.GT.U32.AND P0, PT, R2, 0x22, PT ;  /* 0x000000220200780c */ /* 0x000fda0003f04070 */
[----:B------:R-:W-:Y:S05]  /*0440*/  @P0 BRA `(.L_x_56) ;  /* 0x0000000000140947 */ /* 0x000fea0003800000 */
[CC--:B------:R-:W-:Y:S02]  /*0450*/  SHF.L.U32 R3, R7.reuse, R2.reuse, RZ ;  /* 0x0000000207037219 */ /* 0x0c0fe400000006ff */
[----:B------:R-:W-:Y:S02]  /*0460*/  SHF.L.U64.HI R2, R7, R2, RZ ;  /* 0x0000000207027219 */ /* 0x000fe400000102ff */
[----:B------:R-:W-:-:S04]  /*0470*/  LOP3.LUT P0, RZ, R3, 0x7, RZ, 0xc0, !PT ;  /* 0x0000000703ff7812 */ /* 0x000fc8000780c0ff */
[----:B------:R-:W-:-:S13]  /*0480*/  LOP3.LUT P0, RZ, R2, 0x5, RZ, 0xc0, P0 ;  /* 0x0000000502ff7812 */ /* 0x000fda000000c0ff */
[----:B------:R-:W-:Y:S05]  /*0490*/  @P0 EXIT ;  /* 0x000000000000094d */ /* 0x000fea0003800000 */
.L_x_56:
[----:B------:R-:W-:Y:S05]  /*04a0*/  BSYNC.RECONVERGENT B0 ;  /* 0x0000000000007941 */ /* 0x000fea0003800200 */
.L_x_53:
[----:B------:R-:W0:Y:S01]  /*04b0*/  S2R R5, SR_LANEID ;  /* 0x0000000000057919 */ /* 0x000e220000000000 */
[----:B------:R-:W-:Y:S01]  /*04c0*/  VOTEU.ANY UR6, UPT, PT ;  /* 0x0000000000067886 */ /* 0x000fe200038e0100 */
[----:B------:R-:W1:Y:S01]  /*04d0*/  LDC.64 R2, c[0x0][0x398] ;  /* 0x0000e600ff027b82 */ /* 0x000e620000000a00 */
[----:B------:R-:W0:Y:S08]  /*04e0*/  FLO.U32 R6, UR6 ;  /* 0x0000000600067d00 */ /* 0x000e3000080e0000 */
[----:B------:R-:W1:Y:S01]  /*04f0*/  POPC R9, UR6 ;  /* 0x0000000600097d09 */ /* 0x000e620008000000 */
[----:B0-----:R-:W-:Y:S01]  /*0500*/  ISETP.EQ.U32.AND P0, PT, R6, R5, PT ;  /* 0x000000050600720c */ /* 0x001fe20003f02070 */
[----:B------:R-:W0:Y:S01]  /*0510*/  S2R R8, SR_LTMASK ;  /* 0x0000000000087919 */ /* 0x000e220000003900 */
[----:B------:R-:W2:Y:S11]  /*0520*/  LDC.64 R4, c[0x0][0x390] ;  /* 0x0000e400ff047b82 */ /* 0x000eb60000000a00 */
[----:B-1----:R-:W3:Y:S01]  /*0530*/  @P0 ATOMG.E.ADD.STRONG.GPU PT, R3, desc[UR4][R2.64], R9 ;  /* 0x80000009020309a8 */ /* 0x002ee200081ef104 */
[----:B0-----:R-:W-:-:S06]  /*0540*/  LOP3.LUT R8, R8, UR6, RZ, 0xc0, !PT ;  /* 0x0000000608087c12 */ /* 0x001fcc000f8ec0ff */
[----:B------:R-:W0:Y:S01]  /*0550*/  POPC R8, R8 ;  /* 0x0000000800087309 */ /* 0x000e220000000000 */
[----:B---3--:R-:W0:Y:S02]  /*0560*/  SHFL.IDX PT, R7, R3, R6, 0x1f ;  /* 0x00001f0603077589 */ /* 0x008e2400000e0000 */
[----:B0-----:R-:W-:-:S04]  /*0570*/  IMAD.IADD R7, R7, 0x1, R8 ;  /* 0x0000000107077824 */ /* 0x001fc800078e0208 */
[----:B--2---:R-:W-:-:S05]  /*0580*/  IMAD.WIDE R4, R7, 0x4, R4 ;  /* 0x0000000407047825 */ /* 0x004fca00078e0204 */
[----:B------:R-:W-:Y:S01]  /*0590*/  STG.E desc[UR4][R4.64], R0 ;  /* 0x0000000004007986 */ /* 0x000fe2000c101904 */
[----:B------:R-:W-:Y:S05]  /*05a0*/  EXIT ;  /* 0x000000000000794d */ /* 0x000fea0003800000 */
.L_x_61:
        /* <DEDUP_REMOVED lines=13> */
.L_x_65:


//--------------------- .nv.shared.reserved.0     --------------------------
	.section	.nv.shared.reserved.0,"aw",@nobits
	.weak		__nv_reservedSMEM_offset_0_alias
	.size		__nv_reservedSMEM_offset_0_alias, 0, 64
	.other		__nv_reservedSMEM_offset_0_alias,@"STO_CUDA_RESERVED_SHARED STV_DEFAULT"
__nv_reservedSMEM_offset_0_alias:
	.zero		0
	.zero		64


//--------------------- .nv.global                --------------------------
	.section	.nv.global,"aw",@nobits
.nv.global:
	.type		_ZN34_INTERNAL_7ee69ffd_4_k_cu_c6beac886thrust24THRUST_300001_SM_1000_NS12placeholders2_8E,@object
	.size		_ZN34_INTERNAL_7ee69ffd_4_k_cu_c6beac886thrust24THRUST_300001_SM_1000_NS12placeholders2_8E,(_ZN34_INTERNAL_7ee69ffd_4_k_cu_c6beac884cuda3std3__436_GLOBAL__N__7ee69ffd_4_k_cu_c6beac886ignoreE - _ZN34_INTERNAL_7ee69ffd_4_k_cu_c6beac886thrust24THRUST_300001_SM_1000_NS12placeholders2_8E)
_ZN34_INTERNAL_7ee69ffd_4_k_cu_c6beac886thrust24THRUST_300001_SM_1000_NS12placeholders2_8E:
	.zero		1
	.type		_ZN34_INTERNAL_7ee69ffd_4_k_cu_c6beac884cuda3std3__436_GLOBAL__N__7ee69ffd_4_k_cu_c6beac886ignoreE,@object
	.size		_ZN34_INTERNAL_7ee69ffd_4_k_cu_c6beac884cuda3std3__436_GLOBAL__N__7ee69ffd_4_k_cu_c6beac886ignoreE,(_ZN34_INTERNAL_7ee69ffd_4_k_cu_c6beac884cuda3std6ranges3__45__cpo4dataE - _ZN34_INTERNAL_7ee69ffd_4_k_cu_c6beac884cuda3std3__436_GLOBAL__N__7ee69ffd_4_k_cu_c6beac886ignoreE)
_ZN34_INTERNAL_7ee69ffd_4_k_cu_c6beac884cuda3std3__436_GLOBAL__N__7ee69ffd_4_k_cu_c6beac886ignoreE:
	.zero		1
	.type		_ZN34_INTERNAL_7ee69ffd_4_k_cu_c6beac884cuda3std6ranges3__45__cpo4dataE,@object
	.size		_ZN34_INTERNAL_7ee69ffd_4_k_cu_c6beac884cuda3std6ranges3__45__cpo4dataE,(_ZN34_INTERNAL_7ee69ffd_4_k_cu_c6beac886thrust24THRUST_300001_SM_1000_NS6system3cpp3parE - _ZN34_INTERNAL_7ee69ffd_4_k_cu_c6beac884cuda3std6ranges3__45__cpo4dataE)
_ZN34_INTERNAL_7ee69ffd_4_k_cu_c6beac884cuda3std6ranges3__45__cpo4dataE:
	.zero		1
	.type		_ZN34_INTERNAL_7ee69ffd_4_k_cu_c6beac886thrust24THRUST_300001_SM_1000_NS6system3cpp3parE,@object
	.size		_ZN34_INTERNAL_7ee69ffd_4_k_cu_c6beac886thrust24THRUST_300001_SM_1000_NS6system3cpp3parE,(_ZN34_INTERNAL_7ee69ffd_4_k_cu_c6beac884cuda3std3__45__cpo5beginE - _ZN34_INTERNAL_7ee69ffd_4_k_cu_c6beac886thrust24THRUST_300001_SM_1000_NS6system3cpp3parE)
_ZN34_INTERNAL_7ee69ffd_4_k_cu_c6beac886thrust24THRUST_300001_SM_1000_NS6system3cpp3parE:
	.zero		1
	.type		_ZN34_INTERNAL_7ee69ffd_4_k_cu_c6beac884cuda3std3__45__cpo5beginE,@object
	.size		_ZN34_INTERNAL_7ee69ffd_4_k_cu_c6beac884cuda3std3__45__cpo5beginE,(_ZN34_INTERNAL_7ee69ffd_4_k_cu_c6beac884cuda3std6ranges3__45__cpo5beginE - _ZN34_INTERNAL_7ee69ffd_4_k_cu_c6beac884cuda3std3__45__cpo5beginE)
_ZN34_INTERNAL_7ee69ffd_4_k_cu_c6beac884cuda3std3__45__cpo5beginE:
	.zero		1
	.type		_ZN34_INTERNAL_7ee69ffd_4_k_cu_c6beac884cuda3std6ranges3__45__cpo5beginE,@object
	.size		_ZN34_INTERNAL_7ee69ffd_4_k_cu_c6beac884cuda3std6ranges3__45__cpo5beginE,(_ZN34_INTERNAL_7ee69ffd_4_k_cu_c6beac886thrust24THRUST_300001_SM_1000_NS6deviceE - _ZN34_INTERNAL_7ee69ffd_4_k_cu_c6beac884cuda3std6ranges3__45__cpo5beginE)
_ZN34_INTERNAL_7ee69ffd_4_k_cu_c6beac884cuda3std6ranges3__45__cpo5beginE:
	.zero		1
	.type		_ZN34_INTERNAL_7ee69ffd_4_k_cu_c6beac886thrust24THRUST_300001_SM_1000_NS6deviceE,@object
	.size		_ZN34_INTERNAL_7ee69ffd_4_k_cu_c6beac886thrust24THRUST_300001_SM_1000_NS6deviceE,(_ZN34_INTERNAL_7ee69ffd_4_k_cu_c6beac884cuda3std3__47nulloptE - _ZN34_INTERNAL_7ee69ffd_4_k_cu_c6beac886thrust24THRUST_300001_SM_1000_NS6deviceE)
_ZN34_INTERNAL_7ee69ffd_4_k_cu_c6beac886thrust24THRUST_300001_SM_1000_NS6deviceE:
	.zero		1
	.type		_ZN34_INTERNAL_7ee69ffd_4_k_cu_c6beac884cuda3std3__47nulloptE,@object
	.size		_ZN34_INTERNAL_7ee69ffd_4_k_cu_c6beac884cuda3std3__47nulloptE,(_ZN34_INTERNAL_7ee69ffd_4_k_cu_c6beac884cuda3std6ranges3__45__cpo8distanceE - _ZN34_INTERNAL_7ee69ffd_4_k_cu_c6beac884cuda3std3__47nulloptE)
_ZN34_INTERNAL_7ee69ffd_4_k_cu_c6beac884cuda3std3__47nulloptE:
	.zero		1
	.type		_ZN34_INTERNAL_7ee69ffd_4_k_cu_c6beac884cuda3std6ranges3__45__cpo8distanceE,@object
	.size		_ZN34_INTERNAL_7ee69ffd_4_k_cu_c6beac884cuda3std6ranges3__45__cpo8distanceE,(_ZN34_INTERNAL_7ee69ffd_4_k_cu_c6beac886thrust24THRUST_300001_SM_1000_NS12placeholders2_4E - _ZN34_INTERNAL_7ee69ffd_4_k_cu_c6beac884cuda3std6ranges3__45__cpo8distanceE)
_ZN34_INTERNAL_7ee69ffd_4_k_cu_c6beac884cuda3std6ranges3__45__cpo8distanceE:
	.zero		1
	.type		_ZN34_INTERNAL_7ee69ffd_4_k_cu_c6beac886thrust24THRUST_300001_SM_1000_NS12placeholders2_4E,@object
	.size		_ZN34_INTERNAL_7ee69ffd_4_k_cu_c6beac886thrust24THRUST_300001_SM_1000_NS12placeholders2_4E,(_ZN34_INTERNAL_7ee69ffd_4_k_cu_c6beac884cuda3std3__45__cpo6rbeginE - _ZN34_INTERNAL_7ee69ffd_4_k_cu_c6beac886thrust24THRUST_300001_SM_1000_NS12placeholders2_4E)
_ZN34_INTERNAL_7ee69ffd_4_k_cu_c6beac886thrust24THRUST_300001_SM_1000_NS12placeholders2_4E:
	.zero		1
	.type		_ZN34_INTERNAL_7ee69ffd_4_k_cu_c6beac884cuda3std3__45__cpo6rbeginE,@object
	.size		_ZN34_INTERNAL_7ee69ffd_4_k_cu_c6beac884cuda3std3__45__cpo6rbeginE,(_ZN34_INTERNAL_7ee69ffd_4_k_cu_c6beac884cuda3std6ranges3__45__cpo7advanceE - _ZN34_INTERNAL_7ee69ffd_4_k_cu_c6beac884cuda3std3__45__cpo6rbeginE)
_ZN34_INTERNAL_7ee69ffd_4_k_cu_c6beac884cuda3std3__45__cpo6rbeginE:
	.zero		1
	.type		_ZN34_INTERNAL_7ee69ffd_4_k_cu_c6beac884cuda3std6ranges3__45__cpo7advanceE,@object
	.size		_ZN34_INTERNAL_7ee69ffd_4_k_cu_c6beac884cuda3std6ranges3__45__cpo7advanceE,(_ZN34_INTERNAL_7ee69ffd_4_k_cu_c6beac886thrust24THRUST_300001_SM_1000_NS12placeholders3_10E - _ZN34_INTERNAL_7ee69ffd_4_k_cu_c6beac884cuda3std6ranges3__45__cpo7advanceE)
_ZN34_INTERNAL_7ee69ffd_4_k_cu_c6beac884cuda3std6ranges3__45__cpo7advanceE:
	.zero		1
	.type		_ZN34_INTERNAL_7ee69ffd_4_k_cu_c6beac886thrust24THRUST_300001_SM_1000_NS12placeholders3_10E,@object
	.size		_ZN34_INTERNAL_7ee69ffd_4_k_cu_c6beac886thrust24THRUST_300001_SM_1000_NS12placeholders3_10E,(_ZN34_INTERNAL_7ee69ffd_4_k_cu_c6beac884cuda3std3__48in_placeE - _ZN34_INTERNAL_7ee69ffd_4_k_cu_c6beac886thrust24THRUST_300001_SM_1000_NS12placeholders3_10E)
_ZN34_INTERNAL_7ee69ffd_4_k_cu_c6beac886thrust24THRUST_300001_SM_1000_NS12placeholders3_10E:
	.zero		1
	.type		_ZN34_INTERNAL_7ee69ffd_4_k_cu_c6beac884cuda3std3__48in_placeE,@object
	.size		_ZN34_INTERNAL_7ee69ffd_4_k_cu_c6beac884cuda3std3__48in_placeE,(_ZN34_INTERNAL_7ee69ffd_4_k_cu_c6beac884cuda3std6ranges3__45__cpo4sizeE - _ZN34_INTERNAL_7ee69ffd_4_k_cu_c6beac884cuda3std3__48in_placeE)
_ZN34_INTERNAL_7ee69ffd_4_k_cu_c6beac884cuda3std3__48in_placeE:
	.zero		1
	.type		_ZN34_INTERNAL_7ee69ffd_4_k_cu_c6beac884cuda3std6ranges3__45__cpo4sizeE,@object
	.size		_ZN34_INTERNAL_7ee69ffd_4_k_cu_c6beac884cuda3std6ranges3__45__cpo4sizeE,(_ZN34_INTERNAL_7ee69ffd_4_k_cu_c6beac886thrust24THRUST_300001_SM_1000_NS12placeholders2_2E - _ZN34_INTERNAL_7ee69ffd_4_k_cu_c6beac884cuda3std6ranges3__45__cpo4sizeE)
_ZN34_INTERNAL_7ee69ffd_4_k_cu_c6beac884cuda3std6ranges3__45__cpo4sizeE:
	.zero		1
	.type		_ZN34_INTERNAL_7ee69ffd_4_k_cu_c6beac886thrust24THRUST_300001_SM_1000_NS12placeholders2_2E,@object
	.size		_ZN34_INTERNAL_7ee69ffd_4_k_cu_c6beac886thrust24THRUST_300001_SM_1000_NS12placeholders2_2E,(_ZN34_INTERNAL_7ee69ffd_4_k_cu_c6beac884cuda3std3__45__cpo6cbeginE - _ZN34_INTERNAL_7ee69ffd_4_k_cu_c6beac886thrust24THRUST_300001_SM_1000_NS12placeholders2_2E)
_ZN34_INTERNAL_7ee69ffd_4_k_cu_c6beac886thrust24THRUST_300001_SM_1000_NS12placeholders2_2E:
	.zero		1
	.type		_ZN34_INTERNAL_7ee69ffd_4_k_cu_c6beac884cuda3std3__45__cpo6cbeginE,@object
	.size		_ZN34_INTERNAL_7ee69ffd_4_k_cu_c6beac884cuda3std3__45__cpo6cbeginE,(_ZN34_INTERNAL_7ee69ffd_4_k_cu_c6beac884cuda3std6ranges3__45__cpo6cbeginE - _ZN34_INTERNAL_7ee69ffd_4_k_cu_c6beac884cuda3std3__45__cpo6cbeginE)
_ZN34_INTERNAL_7ee69ffd_4_k_cu_c6beac884cuda3std3__45__cpo6cbeginE:
	.zero		1
	.type		_ZN34_INTERNAL_7ee69ffd_4_k_cu_c6beac884cuda3std6ranges3__45__cpo6cbeginE,@object
	.size		_ZN34_INTERNAL_7ee69ffd_4_k_cu_c6beac884cuda3std6ranges3__45__cpo6cbeginE,(_ZN34_INTERNAL_7ee69ffd_4_k_cu_c6beac886thrust24THRUST_300001_SM_1000_NS12placeholders2_6E - _ZN34_INTERNAL_7ee69ffd_4_k_cu_c6beac884cuda3std6ranges3__45__cpo6cbeginE)
_ZN34_INTERNAL_7ee69ffd_4_k_cu_c6beac884cuda3std6ranges3__45__cpo6cbeginE:
	.zero		1
	.type		_ZN34_INTERNAL_7ee69ffd_4_k_cu_c6beac886thrust24THRUST_300001_SM_1000_NS12placeholders2_6E,@object
	.size		_ZN34_INTERNAL_7ee69ffd_4_k_cu_c6beac886thrust24THRUST_300001_SM_1000_NS12placeholders2_6E,(_ZN34_INTERNAL_7ee69ffd_4_k_cu_c6beac884cuda3std3__45__cpo7crbeginE - _ZN34_INTERNAL_7ee69ffd_4_k_cu_c6beac886thrust24THRUST_300001_SM_1000_NS12placeholders2_6E)
_ZN34_INTERNAL_7ee69ffd_4_k_cu_c6beac886thrust24THRUST_300001_SM_1000_NS12placeholders2_6E:
	.zero		1
	.type		_ZN34_INTERNAL_7ee69ffd_4_k_cu_c6beac884cuda3std3__45__cpo7crbeginE,@object
	.size		_ZN34_INTERNAL_7ee69ffd_4_k_cu_c6beac884cuda3std3__45__cpo7crbeginE,(_ZN34_INTERNAL_7ee69ffd_4_k_cu_c6beac884cuda3std6ranges3__45__cpo4nextE - _ZN34_INTERNAL_7ee69ffd_4_k_cu_c6beac884cuda3std3__45__cpo7crbeginE)
_ZN34_INTERNAL_7ee69ffd_4_k_cu_c6beac884cuda3std3__45__cpo7crbeginE:
	.zero		1
	.type		_ZN34_INTERNAL_7ee69ffd_4_k_cu_c6beac884cuda3std6ranges3__45__cpo4nextE,@object
	.size		_ZN34_INTERNAL_7ee69ffd_4_k_cu_c6beac884cuda3std6ranges3__45__cpo4nextE,(_ZN34_INTERNAL_7ee69ffd_4_k_cu_c6beac884cuda3std6ranges3__45__cpo4swapE - _ZN34_INTERNAL_7ee69ffd_4_k_cu_c6beac884cuda3std6ranges3__45__cpo4nextE)
_ZN34_INTERNAL_7ee69ffd_4_k_cu_c6beac884cuda3std6ranges3__45__cpo4nextE:
	.zero		1
	.type		_ZN34_INTERNAL_7ee69ffd_4_k_cu_c6beac884cuda3std6ranges3__45__cpo4swapE,@object
	.size		_ZN34_INTERNAL_7ee69ffd_4_k_cu_c6beac884cuda3std6ranges3__45__cpo4swapE,(_ZN34_INTERNAL_7ee69ffd_4_k_cu_c6beac886thrust24THRUST_300001_SM_1000_NS8cuda_cub10par_nosyncE - _ZN34_INTERNAL_7ee69ffd_4_k_cu_c6beac884cuda3std6ranges3__45__cpo4swapE)
_ZN34_INTERNAL_7ee69ffd_4_k_cu_c6beac884cuda3std6ranges3__45__cpo4swapE:
	.zero		1
	.type		_ZN34_INTERNAL_7ee69ffd_4_k_cu_c6beac886thrust24THRUST_300001_SM_1000_NS8cuda_cub10par_nosyncE,@object
	.size		_ZN34_INTERNAL_7ee69ffd_4_k_cu_c6beac886thrust24THRUST_300001_SM_1000_NS8cuda_cub10par_nosyncE,(_ZN34_INTERNAL_7ee69ffd_4_k_cu_c6beac886thrust24THRUST_300001_SM_1000_NS3seqE - _ZN34_INTERNAL_7ee69ffd_4_k_cu_c6beac886thrust24THRUST_300001_SM_1000_NS8cuda_cub10par_nosyncE)
_ZN34_INTERNAL_7ee69ffd_4_k_cu_c6beac886thrust24THRUST_300001_SM_1000_NS8cuda_cub10par_nosyncE:
	.zero		1
	.type		_ZN34_INTERNAL_7ee69ffd_4_k_cu_c6beac886thrust24THRUST_300001_SM_1000_NS3seqE,@object
	.size		_ZN34_INTERNAL_7ee69ffd_4_k_cu_c6beac886thrust24THRUST_300001_SM_1000_NS3seqE,(_ZN34_INTERNAL_7ee69ffd_4_k_cu_c6beac884cuda3std3__420unreachable_sentinelE - _ZN34_INTERNAL_7ee69ffd_4_k_cu_c6beac886thrust24THRUST_300001_SM_1000_NS3seqE)
_ZN34_INTERNAL_7ee69ffd_4_k_cu_c6beac886thrust24THRUST_300001_SM_1000_NS3seqE:
	.zero		1
	.type		_ZN34_INTERNAL_7ee69ffd_4_k_cu_c6beac884cuda3std3__420unreachable_sentinelE,@object
	.size		_ZN34_INTERNAL_7ee69ffd_4_k_cu_c6beac884cuda3std3__420unreachable_sentinelE,(_ZN34_INTERNAL_7ee69ffd_4_k_cu_c6beac884cuda3std6ranges3__45__cpo5ssizeE - _ZN34_INTERNAL_7ee69ffd_4_k_cu_c6beac884cuda3std3__420unreachable_sentinelE)
_ZN34_INTERNAL_7ee69ffd_4_k_cu_c6beac884cuda3std3__420unreachable_sentinelE:
	.zero		1
	.type		_ZN34_INTERNAL_7ee69ffd_4_k_cu_c6beac884cuda3std6ranges3__45__cpo5ssizeE,@object
	.size		_ZN34_INTERNAL_7ee69ffd_4_k_cu_c6beac884cuda3std6ranges3__45__cpo5ssizeE,(_ZN34_INTERNAL_7ee69ffd_4_k_cu_c6beac886thrust24THRUST_300001_SM_1000_NS12placeholders2_3E - _ZN34_INTERNAL_7ee69ffd_4_k_cu_c6beac884cuda3std6ranges3__45__cpo5ssizeE)
_ZN34_INTERNAL_7ee69ffd_4_k_cu_c6beac884cuda3std6ranges3__45__cpo5ssizeE:
	.zero		1
	.type		_ZN34_INTERNAL_7ee69ffd_4_k_cu_c6beac886thrust24THRUST_300001_SM_1000_NS12placeholders2_3E,@object
	.size		_ZN34_INTERNAL_7ee69ffd_4_k_cu_c6beac886thrust24THRUST_300001_SM_1000_NS12placeholders2_3E,(_ZN34_INTERNAL_7ee69ffd_4_k_cu_c6beac884cuda3std3__45__cpo4cendE - _ZN34_INTERNAL_7ee69ffd_4_k_cu_c6beac886thrust24THRUST_300001_SM_1000_NS12placeholders2_3E)
_ZN34_INTERNAL_7ee69ffd_4_k_cu_c6beac886thrust24THRUST_300001_SM_1000_NS12placeholders2_3E:
	.zero		1
	.type		_ZN34_INTERNAL_7ee69ffd_4_k_cu_c6beac884cuda3std3__45__cpo4cendE,@object
	.size		_ZN34_INTERNAL_7ee69ffd_4_k_cu_c6beac884cuda3std3__45__cpo4cendE,(_ZN34_INTERNAL_7ee69ffd_4_k_cu_c6beac884cuda3std6ranges3__45__cpo4cendE - _ZN34_INTERNAL_7ee69ffd_4_k_cu_c6beac884cuda3std3__45__cpo4cendE)
_ZN34_INTERNAL_7ee69ffd_4_k_cu_c6beac884cuda3std3__45__cpo4cendE:
	.zero		1
	.type		_ZN34_INTERNAL_7ee69ffd_4_k_cu_c6beac884cuda3std6ranges3__45__cpo4cendE,@object
	.size		_ZN34_INTERNAL_7ee69ffd_4_k_cu_c6beac884cuda3std6ranges3__45__cpo4cendE,(_ZN34_INTERNAL_7ee69ffd_4_k_cu_c6beac886thrust24THRUST_300001_SM_1000_NS12placeholders2_7E - _ZN34_INTERNAL_7ee69ffd_4_k_cu_c6beac884cuda3std6ranges3__45__cpo4cendE)
_ZN34_INTERNAL_7ee69ffd_4_k_cu_c6beac884cuda3std6ranges3__45__cpo4cendE:
	.zero		1
	.type		_ZN34_INTERNAL_7ee69ffd_4_k_cu_c6beac886thrust24THRUST_300001_SM_1000_NS12placeholders2_7E,@object
	.size		_ZN34_INTERNAL_7ee69ffd_4_k_cu_c6beac886thrust24THRUST_300001_SM_1000_NS12placeholders2_7E,(_ZN34_INTERNAL_7ee69ffd_4_k_cu_c6beac884cuda3std3__45__cpo5crendE - _ZN34_INTERNAL_7ee69ffd_4_k_cu_c6beac886thrust24THRUST_300001_SM_1000_NS12placeholders2_7E)
_ZN34_INTERNAL_7ee69ffd_4_k_cu_c6beac886thrust24THRUST_300001_SM_1000_NS12placeholders2_7E:
	.zero		1
	.type		_ZN34_INTERNAL_7ee69ffd_4_k_cu_c6beac884cuda3std3__45__cpo5crendE,@object
	.size		_ZN34_INTERNAL_7ee69ffd_4_k_cu_c6beac884cuda3std3__45__cpo5crendE,(_ZN34_INTERNAL_7ee69ffd_4_k_cu_c6beac884cuda3std6ranges3__45__cpo4prevE - _ZN34_INTERNAL_7ee69ffd_4_k_cu_c6beac884cuda3std3__45__cpo5crendE)
_ZN34_INTERNAL_7ee69ffd_4_k_cu_c6beac884cuda3std3__45__cpo5crendE:
	.zero		1
	.type		_ZN34_INTERNAL_7ee69ffd_4_k_cu_c6beac884cuda3std6ranges3__45__cpo4prevE,@object
	.size		_ZN34_INTERNAL_7ee69ffd_4_k_cu_c6beac884cuda3std6ranges3__45__cpo4prevE,(_ZN34_INTERNAL_7ee69ffd_4_k_cu_c6beac884cuda3std6ranges3__45__cpo9iter_moveE - _ZN34_INTERNAL_7ee69ffd_4_k_cu_c6beac884cuda3std6ranges3__45__cpo4prevE)
_ZN34_INTERNAL_7ee69ffd_4_k_cu_c6beac884cuda3std6ranges3__45__cpo4prevE:
	.zero		1
	.type		_ZN34_INTERNAL_7ee69ffd_4_k_cu_c6beac884cuda3std6ranges3__45__cpo9iter_moveE,@object
	.size		_ZN34_INTERNAL_7ee69ffd_4_k_cu_c6beac884cuda3std6ranges3__45__cpo9iter_moveE,(_ZN34_INTERNAL_7ee69ffd_4_k_cu_c6beac886thrust24THRUST_300001_SM_1000_NS6system6detail10sequential3seqE - _ZN34_INTERNAL_7ee69ffd_4_k_cu_c6beac884cuda3std6ranges3__45__cpo9iter_moveE)
_ZN34_INTERNAL_7ee69ffd_4_k_cu_c6beac884cuda3std6ranges3__45__cpo9iter_moveE:
	.zero		1
	.type		_ZN34_INTERNAL_7ee69ffd_4_k_cu_c6beac886thrust24THRUST_300001_SM_1000_NS6system6detail10sequential3seqE,@object
	.size		_ZN34_INTERNAL_7ee69ffd_4_k_cu_c6beac886thrust24THRUST_300001_SM_1000_NS6system6detail10sequential3seqE,(_ZN34_INTERNAL_7ee69ffd_4_k_cu_c6beac886thrust24THRUST_300001_SM_1000_NS12placeholders2_9E - _ZN34_INTERNAL_7ee69ffd_4_k_cu_c6beac886thrust24THRUST_300001_SM_1000_NS6system6detail10sequential3seqE)
_ZN34_INTERNAL_7ee69ffd_4_k_cu_c6beac886thrust24THRUST_300001_SM_1000_NS6system6detail10sequential3seqE:
	.zero		1
	.type		_ZN34_INTERNAL_7ee69ffd_4_k_cu_c6beac886thrust24THRUST_300001_SM_1000_NS12placeholders2_9E,@object
	.size		_ZN34_INTERNAL_7ee69ffd_4_k_cu_c6beac886thrust24THRUST_300001_SM_1000_NS12placeholders2_9E,(_ZN34_INTERNAL_7ee69ffd_4_k_cu_c6beac884cuda3std3__419piecewise_constructE - _ZN34_INTERNAL_7ee69ffd_4_k_cu_c6beac886thrust24THRUST_300001_SM_1000_NS12placeholders2_9E)
_ZN34_INTERNAL_7ee69ffd_4_k_cu_c6beac886thrust24THRUST_300001_SM_1000_NS12placeholders2_9E:
	.zero		1
	.type		_ZN34_INTERNAL_7ee69ffd_4_k_cu_c6beac884cuda3std3__419piecewise_constructE,@object
	.size		_ZN34_INTERNAL_7ee69ffd_4_k_cu_c6beac884cuda3std3__419piecewise_constructE,(_ZN34_INTERNAL_7ee69ffd_4_k_cu_c6beac884cuda3std6ranges3__45__cpo5cdataE - _ZN34_INTERNAL_7ee69ffd_4_k_cu_c6beac884cuda3std3__419piecewise_constructE)
_ZN34_INTERNAL_7ee69ffd_4_k_cu_c6beac884cuda3std3__419piecewise_constructE:
	.zero		1
	.type		_ZN34_INTERNAL_7ee69ffd_4_k_cu_c6beac884cuda3std6ranges3__45__cpo5cdataE,@object
	.size		_ZN34_INTERNAL_7ee69ffd_4_k_cu_c6beac884cuda3std6ranges3__45__cpo5cdataE,(_ZN34_INTERNAL_7ee69ffd_4_k_cu_c6beac886thrust24THRUST_300001_SM_1000_NS12placeholders2_1E - _ZN34_INTERNAL_7ee69ffd_4_k_cu_c6beac884cuda3std6ranges3__45__cpo5cdataE)
_ZN34_INTERNAL_7ee69ffd_4_k_cu_c6beac884cuda3std6ranges3__45__cpo5cdataE:
	.zero		1
	.type		_ZN34_INTERNAL_7ee69ffd_4_k_cu_c6beac886thrust24THRUST_300001_SM_1000_NS12placeholders2_1E,@object
	.size		_ZN34_INTERNAL_7ee69ffd_4_k_cu_c6beac886thrust24THRUST_300001_SM_1000_NS12placeholders2_1E,(_ZN34_INTERNAL_7ee69ffd_4_k_cu_c6beac884cuda3std3__45__cpo3endE - _ZN34_INTERNAL_7ee69ffd_4_k_cu_c6beac886thrust24THRUST_300001_SM_1000_NS12placeholders2_1E)
_ZN34_INTERNAL_7ee69ffd_4_k_cu_c6beac886thrust24THRUST_300001_SM_1000_NS12placeholders2_1E:
	.zero		1
	.type		_ZN34_INTERNAL_7ee69ffd_4_k_cu_c6beac884cuda3std3__45__cpo3endE,@object
	.size		_ZN34_INTERNAL_7ee69ffd_4_k_cu_c6beac884cuda3std3__45__cpo3endE,(_ZN34_INTERNAL_7ee69ffd_4_k_cu_c6beac884cuda3std6ranges3__45__cpo3endE - _ZN34_INTERNAL_7ee69ffd_4_k_cu_c6beac884cuda3std3__45__cpo3endE)
_ZN34_INTERNAL_7ee69ffd_4_k_cu_c6beac884cuda3std3__45__cpo3endE:
	.zero		1
	.type		_ZN34_INTERNAL_7ee69ffd_4_k_cu_c6beac884cuda3std6ranges3__45__cpo3endE,@object
	.size		_ZN34_INTERNAL_7ee69ffd_4_k_cu_c6beac884cuda3std6ranges3__45__cpo3endE,(_ZN34_INTERNAL_7ee69ffd_4_k_cu_c6beac886thrust24THRUST_300001_SM_1000_NS12placeholders2_5E - _ZN34_INTERNAL_7ee69ffd_4_k_cu_c6beac884cuda3std6ranges3__45__cpo3endE)
_ZN34_INTERNAL_7ee69ffd_4_k_cu_c6beac884cuda3std6ranges3__45__cpo3endE:
	.zero		1
	.type		_ZN34_INTERNAL_7ee69ffd_4_k_cu_c6beac886thrust24THRUST_300001_SM_1000_NS12placeholders2_5E,@object
	.size		_ZN34_INTERNAL_7ee69ffd_4_k_cu_c6beac886thrust24THRUST_300001_SM_1000_NS12placeholders2_5E,(_ZN34_INTERNAL_7ee69ffd_4_k_cu_c6beac884cuda3std3__45__cpo4rendE - _ZN34_INTERNAL_7ee69ffd_4_k_cu_c6beac886thrust24THRUST_300001_SM_1000_NS12placeholders2_5E)
_ZN34_INTERNAL_7ee69ffd_4_k_cu_c6beac886thrust24THRUST_300001_SM_1000_NS12placeholders2_5E:
	.zero		1
	.type		_ZN34_INTERNAL_7ee69ffd_4_k_cu_c6beac884cuda3std3__45__cpo4rendE,@object
	.size		_ZN34_INTERNAL_7ee69ffd_4_k_cu_c6beac884cuda3std3__45__cpo4rendE,(_ZN34_INTERNAL_7ee69ffd_4_k_cu_c6beac884cuda3std6ranges3__45__cpo9iter_swapE - _ZN34_INTERNAL_7ee69ffd_4_k_cu_c6beac884cuda3std3__45__cpo4rendE)
_ZN34_INTERNAL_7ee69ffd_4_k_cu_c6beac884cuda3std3__45__cpo4rendE:
	.zero		1
	.type		_ZN34_INTERNAL_7ee69ffd_4_k_cu_c6beac884cuda3std6ranges3__45__cpo9iter_swapE,@object
	.size		_ZN34_INTERNAL_7ee69ffd_4_k_cu_c6beac884cuda3std6ranges3__45__cpo9iter_swapE,(_ZN34_INTERNAL_7ee69ffd_4_k_cu_c6beac884cuda3std3__48unexpectE - _ZN34_INTERNAL_7ee69ffd_4_k_cu_c6beac884cuda3std6ranges3__45__cpo9iter_swapE)
_ZN34_INTERNAL_7ee69ffd_4_k_cu_c6beac884cuda3std6ranges3__45__cpo9iter_swapE:
	.zero		1
	.type		_ZN34_INTERNAL_7ee69ffd_4_k_cu_c6beac884cuda3std3__48unexpectE,@object
	.size		_ZN34_INTERNAL_7ee69ffd_4_k_cu_c6beac884cuda3std3__48unexpectE,(_ZN34_INTERNAL_7ee69ffd_4_k_cu_c6beac886thrust24THRUST_300001_SM_1000_NS8cuda_cub3parE - _ZN34_INTERNAL_7ee69ffd_4_k_cu_c6beac884cuda3std3__48unexpectE)
_ZN34_INTERNAL_7ee69ffd_4_k_cu_c6beac884cuda3std3__48unexpectE:
	.zero		1
	.type		_ZN34_INTERNAL_7ee69ffd_4_k_cu_c6beac886thrust24THRUST_300001_SM_1000_NS8cuda_cub3parE,@object
	.size		_ZN34_INTERNAL_7ee69ffd_4_k_cu_c6beac886thrust24THRUST_300001_SM_1000_NS8cuda_cub3parE,(.L_31 - _ZN34_INTERNAL_7ee69ffd_4_k_cu_c6beac886thrust24THRUST_300001_SM_1000_NS8cuda_cub3parE)
_ZN34_INTERNAL_7ee69ffd_4_k_cu_c6beac886thrust24THRUST_300001_SM_1000_NS8cuda_cub3parE:
	.zero		1
.L_31:


//--------------------- .nv.constant0._ZN3cub18CUB_300001_SM_10006detail11EmptyKernelIvEEvv --------------------------
	.section	.nv.constant0._ZN3cub18CUB_300001_SM_10006detail11EmptyKernelIvEEvv,"a",@progbits
	.sectionflags	@""
	.align	4
.nv.constant0._ZN3cub18CUB_300001_SM_10006detail11EmptyKernelIvEEvv:
	.zero		896


//--------------------- .nv.constant0._Z28shuffle_hash_grouping_kernelP9WordCountiP9HashEntryPi --------------------------
	.section	.nv.constant0._Z28shuffle_hash_grouping_kernelP9WordCountiP9HashEntryPi,"a",@progbits
	.sectionflags	@""
	.align	4
.nv.constant0._Z28shuffle_hash_grouping_kernelP9WordCountiP9HashEntryPi:
	.zero		928


//--------------------- .nv.constant0._Z13process_wordsPciPiiP9WordCountS0_i --------------------------
	.section	.nv.constant0._Z13process_wordsPciPiiP9WordCountS0_i,"a",@progbits
	.sectionflags	@""
	.align	4
.nv.constant0._Z13process_wordsPciPiiP9WordCountS0_i:
	.zero		948


//--------------------- .nv.constant0._Z20find_word_boundariesPciPiS0_ --------------------------
	.section	.nv.constant0._Z20find_word_boundariesPciPiS0_,"a",@progbits
	.sectionflags	@""
	.align	4
.nv.constant0._Z20find_word_boundariesPciPiS0_:
	.zero		928


//--------------------- SYMBOLS --------------------------

	.type		.nv.reservedSmem.offset0,@object
	.size		.nv.reservedSmem.offset0,0x4
